// auto-generated by cutlass_sweep.gemm — config: {"arch": "sm_90", "cluster_m": 2, "cluster_n": 2, "dtype": "int8", "dtype_b": "int8", "layout": "nt", "stages": 0, "tile_k": 64, "tile_m": 128, "tile_n": 256}
#include "cutlass/cutlass.h"
#include "cutlass/gemm/collective/collective_builder.hpp"
#include "cutlass/gemm/device/gemm_universal_adapter.h"
#include "cutlass/gemm/kernel/gemm_universal.hpp"
#include "cutlass/epilogue/collective/collective_builder.hpp"

using ElemA = int8_t;
using ElemB = int8_t;
using ElemCD = int8_t;
using Acc  = int32_t;
using TileShape    = cute::Shape<cute::_128, cute::_256, cute::_64>;
using ClusterShape = cute::Shape<cute::_2, cute::_2, cute::_1>;

using CollectiveEpilogue = typename cutlass::epilogue::collective::CollectiveBuilder<
    cutlass::arch::Sm90, cutlass::arch::OpClassTensorOp,
    TileShape, ClusterShape,
    cutlass::epilogue::collective::EpilogueTileAuto,
    Acc, Acc,
    ElemCD, cutlass::layout::RowMajor, 128 / cutlass::sizeof_bits<ElemCD>::value,
    ElemCD, cutlass::layout::RowMajor, 128 / cutlass::sizeof_bits<ElemCD>::value,
    cutlass::epilogue::collective::EpilogueScheduleAuto
  >::CollectiveOp;

using CollectiveMainloop = typename cutlass::gemm::collective::CollectiveBuilder<
    cutlass::arch::Sm90, cutlass::arch::OpClassTensorOp,
    ElemA, cutlass::layout::RowMajor, 128 / cutlass::sizeof_bits<ElemA>::value,
    ElemB, cutlass::layout::ColumnMajor, 128 / cutlass::sizeof_bits<ElemB>::value,
    Acc,
    TileShape, ClusterShape,
    cutlass::gemm::collective::StageCountAutoCarveout<static_cast<int>(sizeof(typename CollectiveEpilogue::SharedStorage))>,
    cutlass::gemm::collective::KernelScheduleAuto
  >::CollectiveOp;

using GemmKernel = cutlass::gemm::kernel::GemmUniversal<
    cute::Shape<int,int,int,int>,
    CollectiveMainloop,
    CollectiveEpilogue
>;
using Gemm = cutlass::gemm::device::GemmUniversalAdapter<GemmKernel>;

// Force the device kernel symbol into the cubin without needing a host main.
auto* _anchor = &cutlass::device_kernel<GemmKernel>;


// ===== COMPILED SASS (sm_90a) =====

	.target	sm_90a

	.elftype	@"ET_EXEC"


//--------------------- .note.nv.tkinfo           --------------------------
	.section	.note.nv.tkinfo,"",@"SHT_NOTE"
	.sectionflags	@"SHF_NOTE_NV_TKINFO"
	.tkinfo
        /*0018*/ 	.word	0x00000002
        /*0030*/ 	.string	""
        /*0030*/ 	.string	"ptxas"
        /*0030*/ 	.string	"Cuda compilation tools, release 13.0, V13.0.88"
        /*0030*/ 	.string	"Build cuda_13.0.r13.0/compiler.36424714_0"
        /*0030*/ 	.string	"-arch sm_90a -m 64 "



//--------------------- .note.nv.cuinfo           --------------------------
	.section	.note.nv.cuinfo,"",@"SHT_NOTE"
	.sectionflags	@"SHF_NOTE_NV_CUINFO"
        /*0018*/ 	.short	0x0002
        /*001a*/ 	.short	0x005a
        /*001c*/ 	.short	0x0082
	.zero		2


//--------------------- .nv.info                  --------------------------
	.section	.nv.info,"",@"SHT_CUDA_INFO"
	.align	4


	//----- nvinfo : EIATTR_REGCOUNT
	.align		4
        /*0000*/ 	.byte	0x04, 0x2f
        /*0002*/ 	.short	(.L_15 - .L_14)
	.align		4
.L_14:
        /*0004*/ 	.word	index@(_ZN7cutlass13device_kernelINS_4gemm6kernel13GemmUniversalIN4cute5tupleIJiiiiEEENS1_10collective13CollectiveMmaINS1_34MainloopSm90TmaGmmaWarpSpecializedILi9ENS5_IJNS4_1CILi2EEESB_NSA_ILi1EEEEEENS1_35KernelTmaWarpSpecializedCooperativeEEENS5_IJNSA_ILi128EEENSA_ILi256EEENSA_ILi64EEEEEEaNS5_IJlSC_lEEEaSK_NS4_8TiledMMAINS4_8MMA_AtomIJNS4_4SM904GMMA27MMA_64x256x32_S32S8S8_SS_TNEEEENS4_6LayoutINS5_IJSB_SC_SC_EEENS5_IJSC_NSA_ILi0EEEST_EEEEENS5_IJNS4_10UnderscoreESW_SW_EEEEENS4_23SM90_TMA_LOAD_MULTICASTENS4_14ComposedLayoutINS4_7SwizzleILi2ELi4ELi3EEENS4_18smem_ptr_flag_bitsILi8EEENSR_INS5_IJNSA_ILi8EEESI_EEENS5_IJSI_SC_EEEEEEEvNS4_8identityESZ_S19_vS1A_EENS_8epilogue10collective6detail29Sm90TmaWarpSpecializedAdapterINS1D_15DefaultEpilogueIaSK_SK_NS1C_6thread17LinearCombinationIaLi1EiiLNS1H_9ScaleType4KindE0ELNS_15FloatRoundStyleE2EaEENS1_15EpilogueDefaultEEEEEvvEEEEvNT_6ParamsE)
        /*0008*/ 	.word	0x000000a8


	//----- nvinfo : EIATTR_FRAME_SIZE
	.align		4
.L_15:
        /*000c*/ 	.byte	0x04, 0x11
        /*000e*/ 	.short	(.L_17 - .L_16)
	.align		4
.L_16:
        /*0010*/ 	.word	index@(_ZN7cutlass13device_kernelINS_4gemm6kernel13GemmUniversalIN4cute5tupleIJiiiiEEENS1_10collective13CollectiveMmaINS1_34MainloopSm90TmaGmmaWarpSpecializedILi9ENS5_IJNS4_1CILi2EEESB_NSA_ILi1EEEEEENS1_35KernelTmaWarpSpecializedCooperativeEEENS5_IJNSA_ILi128EEENSA_ILi256EEENSA_ILi64EEEEEEaNS5_IJlSC_lEEEaSK_NS4_8TiledMMAINS4_8MMA_AtomIJNS4_4SM904GMMA27MMA_64x256x32_S32S8S8_SS_TNEEEENS4_6LayoutINS5_IJSB_SC_SC_EEENS5_IJSC_NSA_ILi0EEEST_EEEEENS5_IJNS4_10UnderscoreESW_SW_EEEEENS4_23SM90_TMA_LOAD_MULTICASTENS4_14ComposedLayoutINS4_7SwizzleILi2ELi4ELi3EEENS4_18smem_ptr_flag_bitsILi8EEENSR_INS5_IJNSA_ILi8EEESI_EEENS5_IJSI_SC_EEEEEEEvNS4_8identityESZ_S19_vS1A_EENS_8epilogue10collective6detail29Sm90TmaWarpSpecializedAdapterINS1D_15DefaultEpilogueIaSK_SK_NS1C_6thread17LinearCombinationIaLi1EiiLNS1H_9ScaleType4KindE0ELNS_15FloatRoundStyleE2EaEENS1_15EpilogueDefaultEEEEEvvEEEEvNT_6ParamsE)
        /*0014*/ 	.word	0x00000000


	//----- nvinfo : EIATTR_MIN_STACK_SIZE
	.align		4
.L_17:
        /*0018*/ 	.byte	0x04, 0x12
        /*001a*/ 	.short	(.L_19 - .L_18)
	.align		4
.L_18:
        /*001c*/ 	.word	index@(_ZN7cutlass13device_kernelINS_4gemm6kernel13GemmUniversalIN4cute5tupleIJiiiiEEENS1_10collective13CollectiveMmaINS1_34MainloopSm90TmaGmmaWarpSpecializedILi9ENS5_IJNS4_1CILi2EEESB_NSA_ILi1EEEEEENS1_35KernelTmaWarpSpecializedCooperativeEEENS5_IJNSA_ILi128EEENSA_ILi256EEENSA_ILi64EEEEEEaNS5_IJlSC_lEEEaSK_NS4_8TiledMMAINS4_8MMA_AtomIJNS4_4SM904GMMA27MMA_64x256x32_S32S8S8_SS_TNEEEENS4_6LayoutINS5_IJSB_SC_SC_EEENS5_IJSC_NSA_ILi0EEEST_EEEEENS5_IJNS4_10UnderscoreESW_SW_EEEEENS4_23SM90_TMA_LOAD_MULTICASTENS4_14ComposedLayoutINS4_7SwizzleILi2ELi4ELi3EEENS4_18smem_ptr_flag_bitsILi8EEENSR_INS5_IJNSA_ILi8EEESI_EEENS5_IJSI_SC_EEEEEEEvNS4_8identityESZ_S19_vS1A_EENS_8epilogue10collective6detail29Sm90TmaWarpSpecializedAdapterINS1D_15DefaultEpilogueIaSK_SK_NS1C_6thread17LinearCombinationIaLi1EiiLNS1H_9ScaleType4KindE0ELNS_15FloatRoundStyleE2EaEENS1_15EpilogueDefaultEEEEEvvEEEEvNT_6ParamsE)
        /*0020*/ 	.word	0x00000000
.L_19:


//--------------------- .nv.compat                --------------------------
	.section	.nv.compat,"",@"SHT_CUDA_COMPAT_INFO"
	.align	4
        /*0000*/ 	.byte	0x02, 0x09, 0x01, 0x00, 0x02, 0x02, 0x04, 0x00, 0x02, 0x05, 0x05, 0x00, 0x03, 0x07, 0x01, 0x01
        /*0010*/ 	.byte	0x02, 0x03, 0x01, 0x00, 0x02, 0x06, 0x01, 0x00, 0x04, 0x0b, 0x08, 0x00, 0x00, 0x00, 0x00, 0x00
        /*0020*/ 	.byte	0x00, 0x00, 0x00, 0x00


//--------------------- .nv.info._ZN7cutlass13device_kernelINS_4gemm6kernel13GemmUniversalIN4cute5tupleIJiiiiEEENS1_10collective13CollectiveMmaINS1_34MainloopSm90TmaGmmaWarpSpecializedILi9ENS5_IJNS4_1CILi2EEESB_NSA_ILi1EEEEEENS1_35KernelTmaWarpSpecializedCooperativeEEENS5_IJNSA_ILi128EEENSA_ILi256EEENSA_ILi64EEEEEEaNS5_IJlSC_lEEEaSK_NS4_8TiledMMAINS4_8MMA_AtomIJNS4_4SM904GMMA27MMA_64x256x32_S32S8S8_SS_TNEEEENS4_6LayoutINS5_IJSB_SC_SC_EEENS5_IJSC_NSA_ILi0EEEST_EEEEENS5_IJNS4_10UnderscoreESW_SW_EEEEENS4_23SM90_TMA_LOAD_MULTICASTENS4_14ComposedLayoutINS4_7SwizzleILi2ELi4ELi3EEENS4_18smem_ptr_flag_bitsILi8EEENSR_INS5_IJNSA_ILi8EEESI_EEENS5_IJSI_SC_EEEEEEEvNS4_8identityESZ_S19_vS1A_EENS_8epilogue10collective6detail29Sm90TmaWarpSpecializedAdapterINS1D_15DefaultEpilogueIaSK_SK_NS1C_6thread17LinearCombinationIaLi1EiiLNS1H_9ScaleType4KindE0ELNS_15FloatRoundStyleE2EaEENS1_15EpilogueDefaultEEEEEvvEEEEvNT_6ParamsE --------------------------
	.section	.nv.info._ZN7cutlass13device_kernelINS_4gemm6kernel13GemmUniversalIN4cute5tupleIJiiiiEEENS1_10collective13CollectiveMmaINS1_34MainloopSm90TmaGmmaWarpSpecializedILi9ENS5_IJNS4_1CILi2EEESB_NSA_ILi1EEEEEENS1_35KernelTmaWarpSpecializedCooperativeEEENS5_IJNSA_ILi128EEENSA_ILi256EEENSA_ILi64EEEEEEaNS5_IJlSC_lEEEaSK_NS4_8TiledMMAINS4_8MMA_AtomIJNS4_4SM904GMMA27MMA_64x256x32_S32S8S8_SS_TNEEEENS4_6LayoutINS5_IJSB_SC_SC_EEENS5_IJSC_NSA_ILi0EEEST_EEEEENS5_IJNS4_10UnderscoreESW_SW_EEEEENS4_23SM90_TMA_LOAD_MULTICASTENS4_14ComposedLayoutINS4_7SwizzleILi2ELi4ELi3EEENS4_18smem_ptr_flag_bitsILi8EEENSR_INS5_IJNSA_ILi8EEESI_EEENS5_IJSI_SC_EEEEEEEvNS4_8identityESZ_S19_vS1A_EENS_8epilogue10collective6detail29Sm90TmaWarpSpecializedAdapterINS1D_15DefaultEpilogueIaSK_SK_NS1C_6thread17LinearCombinationIaLi1EiiLNS1H_9ScaleType4KindE0ELNS_15FloatRoundStyleE2EaEENS1_15EpilogueDefaultEEEEEvvEEEEvNT_6ParamsE,"",@"SHT_CUDA_INFO"
	.sectionflags	@""
	.align	4


	//----- nvinfo : EIATTR_CUDA_API_VERSION
	.align		4
        /*0000*/ 	.byte	0x04, 0x37
        /*0002*/ 	.short	(.L_21 - .L_20)
.L_20:
        /*0004*/ 	.word	0x00000082


	//----- nvinfo : EIATTR_KPARAM_INFO
	.align		4
.L_21:
        /*0008*/ 	.byte	0x04, 0x17
        /*000a*/ 	.short	(.L_23 - .L_22)
.L_22:
        /*000c*/ 	.word	0x00000000
        /*0010*/ 	.short	0x0000
        /*0012*/ 	.short	0x0070
        /*0014*/ 	.byte	0x00, 0xf0, 0x01, 0x10


	//----- nvinfo : EIATTR_SPARSE_MMA_MASK
	.align		4
.L_23:
        /*0018*/ 	.byte	0x03, 0x50
        /*001a*/ 	.short	0x0000


	//----- nvinfo : EIATTR_MAXREG_COUNT
	.align		4
        /*001c*/ 	.byte	0x03, 0x1b
        /*001e*/ 	.short	0x00a8


	//----- nvinfo : EIATTR_NUM_BARRIERS
	.align		4
        /*0020*/ 	.byte	0x02, 0x4c
        /*0022*/ 	.byte	0x01
	.zero		1


	//----- nvinfo : EIATTR_EXTERNS
	.align		4
        /*0024*/ 	.byte	0x04, 0x0f
        /*0026*/ 	.short	(.L_25 - .L_24)


	//   ....[0]....
	.align		4
.L_24:
        /*0028*/ 	.word	index@(__assertfail)


	//----- nvinfo : EIATTR_MERCURY_ISA_VERSION
	.align		4
.L_25:
        /*002c*/ 	.byte	0x03, 0x5f
        /*002e*/ 	.short	0x0101


	//----- nvinfo : EIATTR_INT_WARP_WIDE_INSTR_OFFSETS
	.align		4
        /*0030*/ 	.byte	0x04, 0x31
        /*0032*/ 	.short	(.L_27 - .L_26)


	//   ....[0]....
.L_26:
        /*0034*/ 	.word	0x00000550


	//   ....[1]....
        /*0038*/ 	.word	0x00000580


	//   ....[2]....
        /*003c*/ 	.word	0x00000740


	//----- nvinfo : EIATTR_COOP_GROUP_MASK_REGIDS
	.align		4
.L_27:
        /*0040*/ 	.byte	0x04, 0x29
        /*0042*/ 	.short	(.L_29 - .L_28)


	//   ....[0]....
.L_28:
        /*0044*/ 	.word	0xffffffff


	//   ....[1]....
        /*0048*/ 	.word	0xffffffff


	//   ....[2]....
        /*004c*/ 	.word	0xffffffff


	//   ....[3]....
        /*0050*/ 	.word	0xffffffff


	//   ....[4]....
        /*0054*/ 	.word	0xffffffff


	//   ....[5]....
        /*0058*/ 	.word	0xffffffff


	//----- nvinfo : EIATTR_COOP_GROUP_INSTR_OFFSETS
	.align		4
.L_29:
        /*005c*/ 	.byte	0x04, 0x28
        /*005e*/ 	.short	(.L_31 - .L_30)


	//   ....[0]....
.L_30:
        /*0060*/ 	.word	0x00000060


	//   ....[1]....
        /*0064*/ 	.word	0x00000070


	//   ....[2]....
        /*0068*/ 	.word	0x00000130


	//   ....[3]....
        /*006c*/ 	.word	0x000003a0


	//   ....[4]....
        /*0070*/ 	.word	0x000008c0


	//   ....[5]....
        /*0074*/ 	.word	0x00001300


	//----- nvinfo : EIATTR_REG_RECONFIG
	.align		4
.L_31:
        /*0078*/ 	.byte	0x01, 0x54
	.zero		2


	//----- nvinfo : EIATTR_SYSCALL_OFFSETS
	.align		4
        /*007c*/ 	.byte	0x04, 0x46
        /*007e*/ 	.short	(.L_33 - .L_32)


	//   ....[0]....
.L_32:
        /*0080*/ 	.word	0x000014c0


	//----- nvinfo : EIATTR_MBARRIER_INSTR_OFFSETS
	.align		4
.L_33:
        /*0084*/ 	.byte	0x04, 0x39
        /*0086*/ 	.short	(.L_35 - .L_34)


	//   ....[0]....
.L_34:
        /*0088*/ 	.word	0x00000250
        /*008c*/ 	.word	0x000000ff
        /*0090*/ 	.word	0x00000000
        /*0094*/ 	.short	0x0100
        /*0096*/ 	.byte	0x08
	.zero		1


	//   ....[1]....
        /*0098*/ 	.word	0x00000260
        /*009c*/ 	.word	0x000000ff
        /*00a0*/ 	.word	0x00000048
        /*00a4*/ 	.short	0x0100
        /*00a6*/ 	.byte	0x08
	.zero		1


	//   ....[2]....
        /*00a8*/ 	.word	0x00000270
        /*00ac*/ 	.word	0x000000ff
        /*00b0*/ 	.word	0x00000008
        /*00b4*/ 	.short	0x0100
        /*00b6*/ 	.byte	0x08
	.zero		1


	//   ....[3]....
        /*00b8*/ 	.word	0x00000280
        /*00bc*/ 	.word	0x000000ff
        /*00c0*/ 	.word	0x00000050
        /*00c4*/ 	.short	0x0100
        /*00c6*/ 	.byte	0x08
	.zero		1


	//   ....[4]....
        /*00c8*/ 	.word	0x00000290
        /*00cc*/ 	.word	0x000000ff
        /*00d0*/ 	.word	0x00000010
        /*00d4*/ 	.short	0x0100
        /*00d6*/ 	.byte	0x08
	.zero		1


	//   ....[5]....
        /*00d8*/ 	.word	0x000002a0
        /*00dc*/ 	.word	0x000000ff
        /*00e0*/ 	.word	0x00000058
        /*00e4*/ 	.short	0x0100
        /*00e6*/ 	.byte	0x08
	.zero		1


	//   ....[6]....
        /*00e8*/ 	.word	0x000002b0
        /*00ec*/ 	.word	0x000000ff
        /*00f0*/ 	.word	0x00000018
        /*00f4*/ 	.short	0x0100
        /*00f6*/ 	.byte	0x08
	.zero		1


	//   ....[7]....
        /*00f8*/ 	.word	0x000002c0
        /*00fc*/ 	.word	0x000000ff
        /*0100*/ 	.word	0x00000060
        /*0104*/ 	.short	0x0100
        /*0106*/ 	.byte	0x08
	.zero		1


	//   ....[8]....
        /*0108*/ 	.word	0x000002d0
        /*010c*/ 	.word	0x000000ff
        /*0110*/ 	.word	0x00000020
        /*0114*/ 	.short	0x0100
        /*0116*/ 	.byte	0x08
	.zero		1


	//   ....[9]....
        /*0118*/ 	.word	0x000002e0
        /*011c*/ 	.word	0x000000ff
        /*0120*/ 	.word	0x00000068
        /*0124*/ 	.short	0x0100
        /*0126*/ 	.byte	0x08
	.zero		1


	//   ....[10]....
        /*0128*/ 	.word	0x000002f0
        /*012c*/ 	.word	0x000000ff
        /*0130*/ 	.word	0x00000028
        /*0134*/ 	.short	0x0100
        /*0136*/ 	.byte	0x08
	.zero		1


	//   ....[11]....
        /*0138*/ 	.word	0x00000300
        /*013c*/ 	.word	0x000000ff
        /*0140*/ 	.word	0x00000070
        /*0144*/ 	.short	0x0100
        /*0146*/ 	.byte	0x08
	.zero		1


	//   ....[12]....
        /*0148*/ 	.word	0x00000310
        /*014c*/ 	.word	0x000000ff
        /*0150*/ 	.word	0x00000030
        /*0154*/ 	.short	0x0100
        /*0156*/ 	.byte	0x08
	.zero		1


	//   ....[13]....
        /*0158*/ 	.word	0x00000320
        /*015c*/ 	.word	0x000000ff
        /*0160*/ 	.word	0x00000078
        /*0164*/ 	.short	0x0100
        /*0166*/ 	.byte	0x08
	.zero		1


	//   ....[14]....
        /*0168*/ 	.word	0x00000330
        /*016c*/ 	.word	0x000000ff
        /*0170*/ 	.word	0x00000038
        /*0174*/ 	.short	0x0100
        /*0176*/ 	.byte	0x08
	.zero		1


	//   ....[15]....
        /*0178*/ 	.word	0x00000340
        /*017c*/ 	.word	0x000000ff
        /*0180*/ 	.word	0x00000080
        /*0184*/ 	.short	0x0100
        /*0186*/ 	.byte	0x08
	.zero		1


	//   ....[16]....
        /*0188*/ 	.word	0x00000350
        /*018c*/ 	.word	0x000000ff
        /*0190*/ 	.word	0x00000040
        /*0194*/ 	.short	0x0100
        /*0196*/ 	.byte	0x08
	.zero		1


	//   ....[17]....
        /*0198*/ 	.word	0x00000360
        /*019c*/ 	.word	0x000000ff
        /*01a0*/ 	.word	0x00000088
        /*01a4*/ 	.short	0x0100
        /*01a6*/ 	.byte	0x08
	.zero		1


	//   ....[18]....
        /*01a8*/ 	.word	0x000007c0
        /*01ac*/ 	.word	0x000000ff
        /*01b0*/ 	.word	0x000000a0
        /*01b4*/ 	.short	0x0100
        /*01b6*/ 	.byte	0x06
	.zero		1


	//   ....[19]....
        /*01b8*/ 	.word	0x00000850
        /*01bc*/ 	.word	0x000000ff
        /*01c0*/ 	.word	0x000000a8
        /*01c4*/ 	.short	0x0100
        /*01c6*/ 	.byte	0x06
	.zero		1


	//   ....[20]....
        /*01c8*/ 	.word	0x00001590
        /*01cc*/ 	.word	0x00000003
        /*01d0*/ 	.word	0x00000000
        /*01d4*/ 	.short	0x010a
        /*01d6*/ 	.byte	0x3f
	.zero		1


	//   ....[21]....
        /*01d8*/ 	.word	0x000015d0
        /*01dc*/ 	.word	0x00000003
        /*01e0*/ 	.word	0x00000000
        /*01e4*/ 	.short	0x010a
        /*01e6*/ 	.byte	0x3f
	.zero		1


	//   ....[22]....
        /*01e8*/ 	.word	0x000018a0
        /*01ec*/ 	.word	0x00000005
        /*01f0*/ 	.word	0x00000000
        /*01f4*/ 	.short	0x010a
        /*01f6*/ 	.byte	0x3f
	.zero		1


	//   ....[23]....
        /*01f8*/ 	.word	0x000018e0
        /*01fc*/ 	.word	0x00000005
        /*0200*/ 	.word	0x00000000
        /*0204*/ 	.short	0x010a
        /*0206*/ 	.byte	0x3f
	.zero		1


	//   ....[24]....
        /*0208*/ 	.word	0x00001a40
        /*020c*/ 	.word	0x00000005
        /*0210*/ 	.word	0x00000000
        /*0214*/ 	.short	0x0101
        /*0216*/ 	.byte	0x3f
	.zero		1


	//   ....[25]....
        /*0218*/ 	.word	0x00001c60
        /*021c*/ 	.word	0x00000003
        /*0220*/ 	.word	0x00000000
        /*0224*/ 	.short	0x0101
        /*0226*/ 	.byte	0x3f
	.zero		1


	//   ....[26]....
        /*0228*/ 	.word	0x00009250
        /*022c*/ 	.word	0x0000000e
        /*0230*/ 	.word	0x00000048
        /*0234*/ 	.short	0x010a
        /*0236*/ 	.byte	0x3f
	.zero		1


	//   ....[27]....
        /*0238*/ 	.word	0x000095d0
        /*023c*/ 	.word	0x00000006
        /*0240*/ 	.word	0x000000a8
        /*0244*/ 	.short	0x0101
        /*0246*/ 	.byte	0x3f
	.zero		1


	//   ....[28]....
        /*0248*/ 	.word	0x00009d00
        /*024c*/ 	.word	0x00000007
        /*0250*/ 	.word	0x00000000
        /*0254*/ 	.short	0x010a
        /*0256*/ 	.byte	0x3f
	.zero		1


	//   ....[29]....
        /*0258*/ 	.word	0x00009d80
        /*025c*/ 	.word	0x00000009
        /*0260*/ 	.word	0x00000000
        /*0264*/ 	.short	0x010a
        /*0266*/ 	.byte	0x3f
	.zero		1


	//   ....[30]....
        /*0268*/ 	.word	0x00009e10
        /*026c*/ 	.word	0x00000006
        /*0270*/ 	.word	0x00000000
        /*0274*/ 	.short	0x010a
        /*0276*/ 	.byte	0x3f
	.zero		1


	//   ....[31]....
        /*0278*/ 	.word	0x00009ea0
        /*027c*/ 	.word	0x00000009
        /*0280*/ 	.word	0x00000000
        /*0284*/ 	.short	0x010a
        /*0286*/ 	.byte	0x3f
	.zero		1


	//   ....[32]....
        /*0288*/ 	.word	0x00009f30
        /*028c*/ 	.word	0x00000006
        /*0290*/ 	.word	0x00000000
        /*0294*/ 	.short	0x010a
        /*0296*/ 	.byte	0x3f
	.zero		1


	//   ....[33]....
        /*0298*/ 	.word	0x00009fc0
        /*029c*/ 	.word	0x00000009
        /*02a0*/ 	.word	0x00000000
        /*02a4*/ 	.short	0x010a
        /*02a6*/ 	.byte	0x3f
	.zero		1


	//   ....[34]....
        /*02a8*/ 	.word	0x0000a050
        /*02ac*/ 	.word	0x00000006
        /*02b0*/ 	.word	0x00000000
        /*02b4*/ 	.short	0x010a
        /*02b6*/ 	.byte	0x3f
	.zero		1


	//   ....[35]....
        /*02b8*/ 	.word	0x0000a0e0
        /*02bc*/ 	.word	0x00000009
        /*02c0*/ 	.word	0x00000000
        /*02c4*/ 	.short	0x010a
        /*02c6*/ 	.byte	0x3f
	.zero		1


	//   ....[36]....
        /*02c8*/ 	.word	0x0000a170
        /*02cc*/ 	.word	0x00000003
        /*02d0*/ 	.word	0x00000000
        /*02d4*/ 	.short	0x010a
        /*02d6*/ 	.byte	0x3f
	.zero		1


	//   ....[37]....
        /*02d8*/ 	.word	0x0000a1d0
        /*02dc*/ 	.word	0x00000003
        /*02e0*/ 	.word	0x00000000
        /*02e4*/ 	.short	0x010a
        /*02e6*/ 	.byte	0x3f
	.zero		1


	//   ....[38]....
        /*02e8*/ 	.word	0x0000a220
        /*02ec*/ 	.word	0x00000005
        /*02f0*/ 	.word	0x00000000
        /*02f4*/ 	.short	0x010a
        /*02f6*/ 	.byte	0x3f
	.zero		1


	//   ....[39]....
        /*02f8*/ 	.word	0x0000a2f0
        /*02fc*/ 	.word	0x0000000e
        /*0300*/ 	.word	0x00000048
        /*0304*/ 	.short	0x010a
        /*0306*/ 	.byte	0x3f
	.zero		1


	//   ....[40]....
        /*0308*/ 	.word	0x0000a3c0
        /*030c*/ 	.word	0x00000007
        /*0310*/ 	.word	0x00000000
        /*0314*/ 	.short	0x010a
        /*0316*/ 	.byte	0x3f
	.zero		1


	//   ....[41]....
        /*0318*/ 	.word	0x0000a410
        /*031c*/ 	.word	0x00000009
        /*0320*/ 	.word	0x00000000
        /*0324*/ 	.short	0x010a
        /*0326*/ 	.byte	0x3f
	.zero		1


	//   ....[42]....
        /*0328*/ 	.word	0x0000a460
        /*032c*/ 	.word	0x00000006
        /*0330*/ 	.word	0x00000000
        /*0334*/ 	.short	0x010a
        /*0336*/ 	.byte	0x3f
	.zero		1


	//   ....[43]....
        /*0338*/ 	.word	0x0000a4b0
        /*033c*/ 	.word	0x00000009
        /*0340*/ 	.word	0x00000000
        /*0344*/ 	.short	0x010a
        /*0346*/ 	.byte	0x3f
	.zero		1


	//   ....[44]....
        /*0348*/ 	.word	0x0000a500
        /*034c*/ 	.word	0x00000006
        /*0350*/ 	.word	0x00000000
        /*0354*/ 	.short	0x010a
        /*0356*/ 	.byte	0x3f
	.zero		1


	//   ....[45]....
        /*0358*/ 	.word	0x0000a550
        /*035c*/ 	.word	0x00000009
        /*0360*/ 	.word	0x00000000
        /*0364*/ 	.short	0x010a
        /*0366*/ 	.byte	0x3f
	.zero		1


	//   ....[46]....
        /*0368*/ 	.word	0x0000a5a0
        /*036c*/ 	.word	0x00000006
        /*0370*/ 	.word	0x00000000
        /*0374*/ 	.short	0x010a
        /*0376*/ 	.byte	0x3f
	.zero		1


	//   ....[47]....
        /*0378*/ 	.word	0x0000a5f0
        /*037c*/ 	.word	0x00000009
        /*0380*/ 	.word	0x00000000
        /*0384*/ 	.short	0x010a
        /*0386*/ 	.byte	0x3f
	.zero		1


	//----- nvinfo : EIATTR_NUM_MBARRIERS
	.align		4
.L_35:
        /*0388*/ 	.byte	0x03, 0x38
        /*038a*/ 	.short	0x0014


	//----- nvinfo : EIATTR_EXIT_INSTR_OFFSETS
	.align		4
        /*038c*/ 	.byte	0x04, 0x1c
        /*038e*/ 	.short	(.L_37 - .L_36)


	//   ....[0]....
.L_36:
        /*0390*/ 	.word	0x00000a20


	//   ....[1]....
        /*0394*/ 	.word	0x00001240


	//   ....[2]....
        /*0398*/ 	.word	0x00008870


	//   ....[3]....
        /*039c*/ 	.word	0x00008dd0


	//   ....[4]....
        /*03a0*/ 	.word	0x0000a1c0


	//----- nvinfo : EIATTR_MAX_THREADS
	.align		4
.L_37:
        /*03a4*/ 	.byte	0x04, 0x05
        /*03a6*/ 	.short	(.L_39 - .L_38)
.L_38:
        /*03a8*/ 	.word	0x00000180
        /*03ac*/ 	.word	0x00000001
        /*03b0*/ 	.word	0x00000001


	//----- nvinfo : EIATTR_CRS_STACK_SIZE
	.align		4
.L_39:
        /*03b4*/ 	.byte	0x04, 0x1e
        /*03b6*/ 	.short	(.L_41 - .L_40)
.L_40:
        /*03b8*/ 	.word	0x00000000


	//----- nvinfo : EIATTR_CBANK_PARAM_SIZE
	.align		4
.L_41:
        /*03bc*/ 	.byte	0x03, 0x19
        /*03be*/ 	.short	0x0470


	//----- nvinfo : EIATTR_PARAM_CBANK
	.align		4
        /*03c0*/ 	.byte	0x04, 0x0a
        /*03c2*/ 	.short	(.L_43 - .L_42)
	.align		4
.L_42:
        /*03c4*/ 	.word	index@(.nv.constant0._ZN7cutlass13device_kernelINS_4gemm6kernel13GemmUniversalIN4cute5tupleIJiiiiEEENS1_10collective13CollectiveMmaINS1_34MainloopSm90TmaGmmaWarpSpecializedILi9ENS5_IJNS4_1CILi2EEESB_NSA_ILi1EEEEEENS1_35KernelTmaWarpSpecializedCooperativeEEENS5_IJNSA_ILi128EEENSA_ILi256EEENSA_ILi64EEEEEEaNS5_IJlSC_lEEEaSK_NS4_8TiledMMAINS4_8MMA_AtomIJNS4_4SM904GMMA27MMA_64x256x32_S32S8S8_SS_TNEEEENS4_6LayoutINS5_IJSB_SC_SC_EEENS5_IJSC_NSA_ILi0EEEST_EEEEENS5_IJNS4_10UnderscoreESW_SW_EEEEENS4_23SM90_TMA_LOAD_MULTICASTENS4_14ComposedLayoutINS4_7SwizzleILi2ELi4ELi3EEENS4_18smem_ptr_flag_bitsILi8EEENSR_INS5_IJNSA_ILi8EEESI_EEENS5_IJSI_SC_EEEEEEEvNS4_8identityESZ_S19_vS1A_EENS_8epilogue10collective6detail29Sm90TmaWarpSpecializedAdapterINS1D_15DefaultEpilogueIaSK_SK_NS1C_6thread17LinearCombinationIaLi1EiiLNS1H_9ScaleType4KindE0ELNS_15FloatRoundStyleE2EaEENS1_15EpilogueDefaultEEEEEvvEEEEvNT_6ParamsE)
        /*03c8*/ 	.short	0x0210
        /*03ca*/ 	.short	0x0470


	//----- nvinfo : EIATTR_SW_WAR
	.align		4
.L_43:
        /*03cc*/ 	.byte	0x04, 0x36
        /*03ce*/ 	.short	(.L_45 - .L_44)
.L_44:
        /*03d0*/ 	.word	0x00000008
.L_45:


//--------------------- .nv.callgraph             --------------------------
	.section	.nv.callgraph,"",@"SHT_CUDA_CALLGRAPH"
	.align	4
	.sectionentsize	8
	.align		4
        /*0000*/ 	.word	0x00000000
	.align		4
        /*0004*/ 	.word	0xffffffff
	.align		4
        /*0008*/ 	.word	index@(_ZN7cutlass13device_kernelINS_4gemm6kernel13GemmUniversalIN4cute5tupleIJiiiiEEENS1_10collective13CollectiveMmaINS1_34MainloopSm90TmaGmmaWarpSpecializedILi9ENS5_IJNS4_1CILi2EEESB_NSA_ILi1EEEEEENS1_35KernelTmaWarpSpecializedCooperativeEEENS5_IJNSA_ILi128EEENSA_ILi256EEENSA_ILi64EEEEEEaNS5_IJlSC_lEEEaSK_NS4_8TiledMMAINS4_8MMA_AtomIJNS4_4SM904GMMA27MMA_64x256x32_S32S8S8_SS_TNEEEENS4_6LayoutINS5_IJSB_SC_SC_EEENS5_IJSC_NSA_ILi0EEEST_EEEEENS5_IJNS4_10UnderscoreESW_SW_EEEEENS4_23SM90_TMA_LOAD_MULTICASTENS4_14ComposedLayoutINS4_7SwizzleILi2ELi4ELi3EEENS4_18smem_ptr_flag_bitsILi8EEENSR_INS5_IJNSA_ILi8EEESI_EEENS5_IJSI_SC_EEEEEEEvNS4_8identityESZ_S19_vS1A_EENS_8epilogue10collective6detail29Sm90TmaWarpSpecializedAdapterINS1D_15DefaultEpilogueIaSK_SK_NS1C_6thread17LinearCombinationIaLi1EiiLNS1H_9ScaleType4KindE0ELNS_15FloatRoundStyleE2EaEENS1_15EpilogueDefaultEEEEEvvEEEEvNT_6ParamsE)
	.align		4
        /*000c*/ 	.word	index@(__assertfail)
	.align		4
        /*0010*/ 	.word	0x00000000
	.align		4
        /*0014*/ 	.word	0xfffffffe
	.align		4
        /*0018*/ 	.word	0x00000000
	.align		4
        /*001c*/ 	.word	0xfffffffd
	.align		4
        /*0020*/ 	.word	0x00000000
	.align		4
        /*0024*/ 	.word	0xfffffffc


//--------------------- .nv.constant4             --------------------------
	.section	.nv.constant4,"a",@progbits
	.align	8
	.align		8
.nv.constant4:
        /*0000*/ 	.dword	__assertfail
	.align		8
        /*0008*/ 	.dword	__unnamed_1
	.align		8
        /*0010*/ 	.dword	_ZN40_INTERNAL_865bd12c_4_k_cu_7f8ce375_296684cuda3std3__45__cpo5beginE
	.align		8
        /*0018*/ 	.dword	_ZN40_INTERNAL_865bd12c_4_k_cu_7f8ce375_296684cuda3std3__45__cpo3endE
	.align		8
        /*0020*/ 	.dword	_ZN40_INTERNAL_865bd12c_4_k_cu_7f8ce375_296684cuda3std3__45__cpo6cbeginE
	.align		8
        /*0028*/ 	.dword	_ZN40_INTERNAL_865bd12c_4_k_cu_7f8ce375_296684cuda3std3__45__cpo4cendE
	.align		8
        /*0030*/ 	.dword	_ZN40_INTERNAL_865bd12c_4_k_cu_7f8ce375_296684cuda3std3__442_GLOBAL__N__865bd12c_4_k_cu_7f8ce375_296686ignoreE
	.align		8
        /*0038*/ 	.dword	_ZN40_INTERNAL_865bd12c_4_k_cu_7f8ce375_296684cuda3std3__419piecewise_constructE
	.align		8
        /*0040*/ 	.dword	_ZN40_INTERNAL_865bd12c_4_k_cu_7f8ce375_296684cuda3std3__48in_placeE
	.align		8
        /*0048*/ 	.dword	_ZN40_INTERNAL_865bd12c_4_k_cu_7f8ce375_296684cuda3std6ranges3__45__cpo4swapE
	.align		8
        /*0050*/ 	.dword	_ZN40_INTERNAL_865bd12c_4_k_cu_7f8ce375_296684cuda3std6ranges3__45__cpo9iter_moveE
	.align		8
        /*0058*/ 	.dword	_ZN40_INTERNAL_865bd12c_4_k_cu_7f8ce375_296684cute7productE
	.align		8
        /*0060*/ 	.dword	_ZN40_INTERNAL_865bd12c_4_k_cu_7f8ce375_296684cute1_E
	.align		8
        /*0068*/ 	.dword	$str$22
	.align		8
        /*0070*/ 	.dword	$str$23


//--------------------- .text._ZN7cutlass13device_kernelINS_4gemm6kernel13GemmUniversalIN4cute5tupleIJiiiiEEENS1_10collective13CollectiveMmaINS1_34MainloopSm90TmaGmmaWarpSpecializedILi9ENS5_IJNS4_1CILi2EEESB_NSA_ILi1EEEEEENS1_35KernelTmaWarpSpecializedCooperativeEEENS5_IJNSA_ILi128EEENSA_ILi256EEENSA_ILi64EEEEEEaNS5_IJlSC_lEEEaSK_NS4_8TiledMMAINS4_8MMA_AtomIJNS4_4SM904GMMA27MMA_64x256x32_S32S8S8_SS_TNEEEENS4_6LayoutINS5_IJSB_SC_SC_EEENS5_IJSC_NSA_ILi0EEEST_EEEEENS5_IJNS4_10UnderscoreESW_SW_EEEEENS4_23SM90_TMA_LOAD_MULTICASTENS4_14ComposedLayoutINS4_7SwizzleILi2ELi4ELi3EEENS4_18smem_ptr_flag_bitsILi8EEENSR_INS5_IJNSA_ILi8EEESI_EEENS5_IJSI_SC_EEEEEEEvNS4_8identityESZ_S19_vS1A_EENS_8epilogue10collective6detail29Sm90TmaWarpSpecializedAdapterINS1D_15DefaultEpilogueIaSK_SK_NS1C_6thread17LinearCombinationIaLi1EiiLNS1H_9ScaleType4KindE0ELNS_15FloatRoundStyleE2EaEENS1_15EpilogueDefaultEEEEEvvEEEEvNT_6ParamsE --------------------------
	.section	.text._ZN7cutlass13device_kernelINS_4gemm6kernel13GemmUniversalIN4cute5tupleIJiiiiEEENS1_10collective13CollectiveMmaINS1_34MainloopSm90TmaGmmaWarpSpecializedILi9ENS5_IJNS4_1CILi2EEESB_NSA_ILi1EEEEEENS1_35KernelTmaWarpSpecializedCooperativeEEENS5_IJNSA_ILi128EEENSA_ILi256EEENSA_ILi64EEEEEEaNS5_IJlSC_lEEEaSK_NS4_8TiledMMAINS4_8MMA_AtomIJNS4_4SM904GMMA27MMA_64x256x32_S32S8S8_SS_TNEEEENS4_6LayoutINS5_IJSB_SC_SC_EEENS5_IJSC_NSA_ILi0EEEST_EEEEENS5_IJNS4_10UnderscoreESW_SW_EEEEENS4_23SM90_TMA_LOAD_MULTICASTENS4_14ComposedLayoutINS4_7SwizzleILi2ELi4ELi3EEENS4_18smem_ptr_flag_bitsILi8EEENSR_INS5_IJNSA_ILi8EEESI_EEENS5_IJSI_SC_EEEEEEEvNS4_8identityESZ_S19_vS1A_EENS_8epilogue10collective6detail29Sm90TmaWarpSpecializedAdapterINS1D_15DefaultEpilogueIaSK_SK_NS1C_6thread17LinearCombinationIaLi1EiiLNS1H_9ScaleType4KindE0ELNS_15FloatRoundStyleE2EaEENS1_15EpilogueDefaultEEEEEvvEEEEvNT_6ParamsE,"ax",@progbits
	.align	128
.text._ZN7cutlass13device_kernelINS_4gemm6kernel13GemmUniversalIN4cute5tupleIJiiiiEEENS1_10collective13CollectiveMmaINS1_34MainloopSm90TmaGmmaWarpSpecializedILi9ENS5_IJNS4_1CILi2EEESB_NSA_ILi1EEEEEENS1_35KernelTmaWarpSpecializedCooperativeEEENS5_IJNSA_ILi128EEENSA_ILi256EEENSA_ILi64EEEEEEaNS5_IJlSC_lEEEaSK_NS4_8TiledMMAINS4_8MMA_AtomIJNS4_4SM904GMMA27MMA_64x256x32_S32S8S8_SS_TNEEEENS4_6LayoutINS5_IJSB_SC_SC_EEENS5_IJSC_NSA_ILi0EEEST_EEEEENS5_IJNS4_10UnderscoreESW_SW_EEEEENS4_23SM90_TMA_LOAD_MULTICASTENS4_14ComposedLayoutINS4_7SwizzleILi2ELi4ELi3EEENS4_18smem_ptr_flag_bitsILi8EEENSR_INS5_IJNSA_ILi8EEESI_EEENS5_IJSI_SC_EEEEEEEvNS4_8identityESZ_S19_vS1A_EENS_8epilogue10collective6detail29Sm90TmaWarpSpecializedAdapterINS1D_15DefaultEpilogueIaSK_SK_NS1C_6thread17LinearCombinationIaLi1EiiLNS1H_9ScaleType4KindE0ELNS_15FloatRoundStyleE2EaEENS1_15EpilogueDefaultEEEEEvvEEEEvNT_6ParamsE:
        .type           _ZN7cutlass13device_kernelINS_4gemm6kernel13GemmUniversalIN4cute5tupleIJiiiiEEENS1_10collective13CollectiveMmaINS1_34MainloopSm90TmaGmmaWarpSpecializedILi9ENS5_IJNS4_1CILi2EEESB_NSA_ILi1EEEEEENS1_35KernelTmaWarpSpecializedCooperativeEEENS5_IJNSA_ILi128EEENSA_ILi256EEENSA_ILi64EEEEEEaNS5_IJlSC_lEEEaSK_NS4_8TiledMMAINS4_8MMA_AtomIJNS4_4SM904GMMA27MMA_64x256x32_S32S8S8_SS_TNEEEENS4_6LayoutINS5_IJSB_SC_SC_EEENS5_IJSC_NSA_ILi0EEEST_EEEEENS5_IJNS4_10UnderscoreESW_SW_EEEEENS4_23SM90_TMA_LOAD_MULTICASTENS4_14ComposedLayoutINS4_7SwizzleILi2ELi4ELi3EEENS4_18smem_ptr_flag_bitsILi8EEENSR_INS5_IJNSA_ILi8EEESI_EEENS5_IJSI_SC_EEEEEEEvNS4_8identityESZ_S19_vS1A_EENS_8epilogue10collective6detail29Sm90TmaWarpSpecializedAdapterINS1D_15DefaultEpilogueIaSK_SK_NS1C_6thread17LinearCombinationIaLi1EiiLNS1H_9ScaleType4KindE0ELNS_15FloatRoundStyleE2EaEENS1_15EpilogueDefaultEEEEEvvEEEEvNT_6ParamsE,@function
        .size           _ZN7cutlass13device_kernelINS_4gemm6kernel13GemmUniversalIN4cute5tupleIJiiiiEEENS1_10collective13CollectiveMmaINS1_34MainloopSm90TmaGmmaWarpSpecializedILi9ENS5_IJNS4_1CILi2EEESB_NSA_ILi1EEEEEENS1_35KernelTmaWarpSpecializedCooperativeEEENS5_IJNSA_ILi128EEENSA_ILi256EEENSA_ILi64EEEEEEaNS5_IJlSC_lEEEaSK_NS4_8TiledMMAINS4_8MMA_AtomIJNS4_4SM904GMMA27MMA_64x256x32_S32S8S8_SS_TNEEEENS4_6LayoutINS5_IJSB_SC_SC_EEENS5_IJSC_NSA_ILi0EEEST_EEEEENS5_IJNS4_10UnderscoreESW_SW_EEEEENS4_23SM90_TMA_LOAD_MULTICASTENS4_14ComposedLayoutINS4_7SwizzleILi2ELi4ELi3EEENS4_18smem_ptr_flag_bitsILi8EEENSR_INS5_IJNSA_ILi8EEESI_EEENS5_IJSI_SC_EEEEEEEvNS4_8identityESZ_S19_vS1A_EENS_8epilogue10collective6detail29Sm90TmaWarpSpecializedAdapterINS1D_15DefaultEpilogueIaSK_SK_NS1C_6thread17LinearCombinationIaLi1EiiLNS1H_9ScaleType4KindE0ELNS_15FloatRoundStyleE2EaEENS1_15EpilogueDefaultEEEEEvvEEEEvNT_6ParamsE,(.L_x_342 - _ZN7cutlass13device_kernelINS_4gemm6kernel13GemmUniversalIN4cute5tupleIJiiiiEEENS1_10collective13CollectiveMmaINS1_34MainloopSm90TmaGmmaWarpSpecializedILi9ENS5_IJNS4_1CILi2EEESB_NSA_ILi1EEEEEENS1_35KernelTmaWarpSpecializedCooperativeEEENS5_IJNSA_ILi128EEENSA_ILi256EEENSA_ILi64EEEEEEaNS5_IJlSC_lEEEaSK_NS4_8TiledMMAINS4_8MMA_AtomIJNS4_4SM904GMMA27MMA_64x256x32_S32S8S8_SS_TNEEEENS4_6LayoutINS5_IJSB_SC_SC_EEENS5_IJSC_NSA_ILi0EEEST_EEEEENS5_IJNS4_10UnderscoreESW_SW_EEEEENS4_23SM90_TMA_LOAD_MULTICASTENS4_14ComposedLayoutINS4_7SwizzleILi2ELi4ELi3EEENS4_18smem_ptr_flag_bitsILi8EEENSR_INS5_IJNSA_ILi8EEESI_EEENS5_IJSI_SC_EEEEEEEvNS4_8identityESZ_S19_vS1A_EENS_8epilogue10collective6detail29Sm90TmaWarpSpecializedAdapterINS1D_15DefaultEpilogueIaSK_SK_NS1C_6thread17LinearCombinationIaLi1EiiLNS1H_9ScaleType4KindE0ELNS_15FloatRoundStyleE2EaEENS1_15EpilogueDefaultEEEEEvvEEEEvNT_6ParamsE)
        .other          _ZN7cutlass13device_kernelINS_4gemm6kernel13GemmUniversalIN4cute5tupleIJiiiiEEENS1_10collective13CollectiveMmaINS1_34MainloopSm90TmaGmmaWarpSpecializedILi9ENS5_IJNS4_1CILi2EEESB_NSA_ILi1EEEEEENS1_35KernelTmaWarpSpecializedCooperativeEEENS5_IJNSA_ILi128EEENSA_ILi256EEENSA_ILi64EEEEEEaNS5_IJlSC_lEEEaSK_NS4_8TiledMMAINS4_8MMA_AtomIJNS4_4SM904GMMA27MMA_64x256x32_S32S8S8_SS_TNEEEENS4_6LayoutINS5_IJSB_SC_SC_EEENS5_IJSC_NSA_ILi0EEEST_EEEEENS5_IJNS4_10UnderscoreESW_SW_EEEEENS4_23SM90_TMA_LOAD_MULTICASTENS4_14ComposedLayoutINS4_7SwizzleILi2ELi4ELi3EEENS4_18smem_ptr_flag_bitsILi8EEENSR_INS5_IJNSA_ILi8EEESI_EEENS5_IJSI_SC_EEEEEEEvNS4_8identityESZ_S19_vS1A_EENS_8epilogue10collective6detail29Sm90TmaWarpSpecializedAdapterINS1D_15DefaultEpilogueIaSK_SK_NS1C_6thread17LinearCombinationIaLi1EiiLNS1H_9ScaleType4KindE0ELNS_15FloatRoundStyleE2EaEENS1_15EpilogueDefaultEEEEEvvEEEEvNT_6ParamsE,@"STO_CUDA_ENTRY STV_DEFAULT"
_ZN7cutlass13device_kernelINS_4gemm6kernel13GemmUniversalIN4cute5tupleIJiiiiEEENS1_10collective13CollectiveMmaINS1_34MainloopSm90TmaGmmaWarpSpecializedILi9ENS5_IJNS4_1CILi2EEESB_NSA_ILi1EEEEEENS1_35KernelTmaWarpSpecializedCooperativeEEENS5_IJNSA_ILi128EEENSA_ILi256EEENSA_ILi64EEEEEEaNS5_IJlSC_lEEEaSK_NS4_8TiledMMAINS4_8MMA_AtomIJNS4_4SM904GMMA27MMA_64x256x32_S32S8S8_SS_TNEEEENS4_6LayoutINS5_IJSB_SC_SC_EEENS5_IJSC_NSA_ILi0EEEST_EEEEENS5_IJNS4_10UnderscoreESW_SW_EEEEENS4_23SM90_TMA_LOAD_MULTICASTENS4_14ComposedLayoutINS4_7SwizzleILi2ELi4ELi3EEENS4_18smem_ptr_flag_bitsILi8EEENSR_INS5_IJNSA_ILi8EEESI_EEENS5_IJSI_SC_EEEEEEEvNS4_8identityESZ_S19_vS1A_EENS_8epilogue10collective6detail29Sm90TmaWarpSpecializedAdapterINS1D_15DefaultEpilogueIaSK_SK_NS1C_6thread17LinearCombinationIaLi1EiiLNS1H_9ScaleType4KindE0ELNS_15FloatRoundStyleE2EaEENS1_15EpilogueDefaultEEEEEvvEEEEvNT_6ParamsE:
[----:B------:R-:W0:Y:S01]  /*0000*/  LDC R1, c[0x0][0x28] ;  /* 0x00000a00ff017b82 */ /* 0x000e220000000800 */
[----:B------:R-:W1:Y:S01]  /*0010*/  S2R R18, SR_TID.X ;  /* 0x0000000000127919 */ /* 0x000e620000002100 */
[----:B------:R-:W-:Y:S01]  /*0020*/  ELECT P0, URZ, PT ;  /* 0x00000000003f782f */ /* 0x000fe20003800000 */
[----:B------:R-:W-:Y:S01]  /*0030*/  BSSY B0, `(.L_x_0) ;  /* 0x000000f000007945 */ /* 0x000fe20003800000 */
[--C-:B-1----:R-:W-:Y:S02]  /*0040*/  SHF.R.U32.HI R0, RZ, 0x5, R18.reuse ;  /* 0x00000005ff007819 */ /* 0x102fe40000011612 */
[----:B------:R-:W-:-:S03]  /*0050*/  SHF.R.U32.HI R3, RZ, 0x7, R18 ;  /* 0x00000007ff037819 */ /* 0x000fc60000011612 */
[----:B------:R-:W1:Y:S04]  /*0060*/  SHFL.IDX PT, R2, R0, RZ, 0x1f ;  /* 0x00001fff00027589 */ /* 0x000e6800000e0000 */
[----:B------:R2:W3:Y:S01]  /*0070*/  SHFL.IDX PT, R5, R3, RZ, 0x1f ;  /* 0x00001fff03057589 */ /* 0x0004e200000e0000 */
[----:B-1----:R-:W-:-:S13]  /*0080*/  ISETP.NE.OR P0, PT, R2, RZ, !P0 ;  /* 0x000000ff0200720c */ /* 0x002fda0004705670 */
[----:B0-23--:R-:W-:Y:S05]  /*0090*/  @P0 BRA `(.L_x_1) ;  /* 0x0000000000200947 */ /* 0x00dfea0003800000 */
[----:B------:R-:W-:Y:S02]  /*00a0*/  ULDC.64 UR4, c[0x0][0x198] ;  /* 0x0000660000047ab9 */ /* 0x000fe40000000a00 */
[----:B------:R-:W-:Y:S02]  /*00b0*/  UIADD3 UR6, UP0, UR4, 0xf0, URZ ;  /* 0x000000f004067890 */ /* 0x000fe4000ff1e03f */
[----:B------:R-:W-:Y:S02]  /*00c0*/  UIADD3 UR4, UP1, UR4, 0x1f0, URZ ;  /* 0x000001f004047890 */ /* 0x000fe4000ff3e03f */
[----:B------:R-:W-:Y:S02]  /*00d0*/  UIADD3.X UR7, URZ, UR5, URZ, UP0, !UPT ;  /* 0x000000053f077290 */ /* 0x000fe400087fe43f */
[----:B------:R-:W-:-:S07]  /*00e0*/  UIADD3.X UR5, URZ, UR5, URZ, UP1, !UPT ;  /* 0x000000053f057290 */ /* 0x000fce0008ffe43f */
[----:B------:R0:W-:Y:S02]  /*00f0*/  UTMACCTL.PF [UR6] ;  /* 0x00000000060079b9 */ /* 0x0001e40008040000 */
[----:B------:R0:W-:Y:S02]  /*0100*/  UTMACCTL.PF [UR4] ;  /* 0x00000000040079b9 */ /* 0x0001e40008040000 */
[----:B0-----:R-:W-:Y:S01]  /*0110*/  NOP ;  /* 0x0000000000007918 */ /* 0x001fe20000000000 */
.L_x_1:
[----:B------:R-:W-:Y:S05]  /*0120*/  BSYNC B0 ;  /* 0x0000000000007941 */ /* 0x000fea0003800000 */
.L_x_0:
[----:B------:R-:W0:Y:S02]  /*0130*/  SHFL.IDX PT, R3, R0, RZ, 0x1f ;  /* 0x00001fff00037589 */ /* 0x000e2400000e0000 */
[----:B0-----:R-:W-:-:S13]  /*0140*/  ISETP.NE.AND P0, PT, R3, RZ, PT ;  /* 0x000000ff0300720c */ /* 0x001fda0003f05270 */
[----:B------:R-:W-:Y:S05]  /*0150*/  @P0 BRA `(.L_x_2) ;  /* 0x00000000008c0947 */ /* 0x000fea0003800000 */
[----:B------:R-:W-:Y:S01]  /*0160*/  ELECT P0, URZ, PT ;  /* 0x00000000003f782f */ /* 0x000fe20003800000 */
[----:B------:R-:W-:-:S12]  /*0170*/  BSSY B0, `(.L_x_2) ;  /* 0x0000021000007945 */ /* 0x000fd80003800000 */
[----:B------:R-:W-:Y:S05]  /*0180*/  @!P0 BRA `(.L_x_3) ;  /* 0x00000000007c8947 */ /* 0x000fea0003800000 */
[----:B------:R-:W0:Y:S01]  /*0190*/  S2UR UR8, SR_CgaCtaId ;  /* 0x00000000000879c3 */ /* 0x000e220000008800 */
[----:B------:R-:W-:Y:S01]  /*01a0*/  UMOV UR4, 0x400 ;  /* 0x0000040000047882 */ /* 0x000fe20000000000 */
[----:B------:R-:W-:Y:S01]  /*01b0*/  UMOV UR5, 0x1 ;  /* 0x0000000100057882 */ /* 0x000fe20000000000 */
[----:B------:R-:W-:Y:S02]  /*01c0*/  UMOV UR6, 0x6 ;  /* 0x0000000600067882 */ /* 0x000fe40000000000 */
[----:B------:R-:W-:-:S04]  /*01d0*/  UIADD3 UR6, -UR6, 0x100000, URZ ;  /* 0x0010000006067890 */ /* 0x000fc8000fffe13f */
[----:B------:R-:W-:Y:S02]  /*01e0*/  USHF.L.U32 UR7, UR6, 0xb, URZ ;  /* 0x0000000b06077899 */ /* 0x000fe4000800063f */
[----:B------:R-:W-:Y:S02]  /*01f0*/  USHF.L.U32 UR6, UR6, 0x1, URZ ;  /* 0x0000000106067899 */ /* 0x000fe4000800063f */
[----:B0-----:R-:W-:Y:S02]  /*0200*/  ULEA UR8, UR8, UR4, 0x18 ;  /* 0x0000000408087291 */ /* 0x001fe4000f8ec03f */
[----:B------:R-:W-:-:S04]  /*0210*/  UIADD3 UR4, -UR5, 0x100000, URZ ;  /* 0x0010000005047890 */ /* 0x000fc8000fffe13f */
[----:B------:R-:W-:Y:S02]  /*0220*/  USHF.L.U32 UR5, UR4, 0xb, URZ ;  /* 0x0000000b04057899 */ /* 0x000fe4000800063f */
[----:B------:R-:W-:Y:S01]  /*0230*/  USHF.L.U32 UR4, UR4, 0x1, URZ ;  /* 0x0000000104047899 */ /* 0x000fe2000800063f */
[----:B------:R-:W0:Y:S11]  /*0240*/  FENCE.VIEW.ASYNC.S ;  /* 0x00000000000073c6 */ /* 0x000e360000000000 */
[----:B0-----:R0:W1:Y:S01]  /*0250*/  SYNCS.EXCH.64 URZ, [UR8], UR4 ;  /* 0x00000004083f75b2 */ /* 0x0010620008000100 */
[----:B------:R0:W2:Y:S01]  /*0260*/  SYNCS.EXCH.64 URZ, [UR8+0x48], UR6 ;  /* 0x00004806083f75b2 */ /* 0x0000a20008000100 */
[----:B------:R0:W3:Y:S01]  /*0270*/  SYNCS.EXCH.64 URZ, [UR8+0x8], UR4 ;  /* 0x00000804083f75b2 */ /* 0x0000e20008000100 */
[----:B------:R0:W4:Y:S01]  /*0280*/  SYNCS.EXCH.64 URZ, [UR8+0x50], UR6 ;  /* 0x00005006083f75b2 */ /* 0x0001220008000100 */
[----:B------:R0:W0:Y:S01]  /*0290*/  SYNCS.EXCH.64 URZ, [UR8+0x10], UR4 ;  /* 0x00001004083f75b2 */ /* 0x0000220008000100 */
        /* <DEDUP_REMOVED lines=13> */
[----:B------:R-:W-:Y:S01]  /*0370*/  NOP ;  /* 0x0000000000007918 */ /* 0x000fe20000000000 */
.L_x_3:
[----:B0-----:R-:W-:Y:S05]  /*0380*/  BSYNC B0 ;  /* 0x0000000000007941 */ /* 0x001fea0003800000 */
.L_x_2:
[----:B------:R-:W-:Y:S01]  /*0390*/  SHF.R.S32.HI R7, RZ, 0x1f, R18 ;  /* 0x0000001fff077819 */ /* 0x000fe20000011412 */
[----:B------:R-:W0:Y:S01]  /*03a0*/  SHFL.IDX PT, R0, R0, RZ, 0x1f ;  /* 0x00001fff00007589 */ /* 0x000e2200000e0000 */
[----:B------:R-:W5:Y:S01]  /*03b0*/  S2UR UR8, SR_CTAID.X ;  /* 0x00000000000879c3 */ /* 0x000f620000002500 */
[----:B------:R-:W-:Y:S02]  /*03c0*/  ELECT P0, URZ, PT ;  /* 0x00000000003f782f */ /* 0x000fe40003800000 */
[----:B------:R-:W-:Y:S01]  /*03d0*/  LEA.HI R7, R7, R18, RZ, 0x7 ;  /* 0x0000001207077211 */ /* 0x000fe200078f38ff */
[----:B------:R-:W1:Y:S01]  /*03e0*/  S2R R4, SR_CTAID.Y ;  /* 0x0000000000047919 */ /* 0x000e620000002600 */
[----:B------:R-:W-:Y:S01]  /*03f0*/  SHF.R.S32.HI R8, RZ, 0x1f, R3 ;  /* 0x0000001fff087819 */ /* 0x000fe20000011403 */
[----:B------:R-:W-:Y:S01]  /*0400*/  ULDC UR4, c[0x0][0x150] ;  /* 0x0000540000047ab9 */ /* 0x000fe20000000800 */
[----:B------:R-:W-:Y:S01]  /*0410*/  LOP3.LUT R7, R7, 0xffffff80, RZ, 0xc0, !PT ;  /* 0xffffff8007077812 */ /* 0x000fe200078ec0ff */
[----:B------:R-:W-:Y:S01]  /*0420*/  NOP ;  /* 0x0000000000007918 */ /* 0x000fe20000000000 */
[----:B------:R-:W-:Y:S01]  /*0430*/  LEA.HI R8, R8, R3, RZ, 0x2 ;  /* 0x0000000308087211 */ /* 0x000fe200078f10ff */
[----:B------:R-:W2:Y:S01]  /*0440*/  LDC R10, c[0x0][0x144] ;  /* 0x00005100ff0a7b82 */ /* 0x000ea20000000800 */
[----:B------:R-:W-:Y:S01]  /*0450*/  NOP ;  /* 0x0000000000007918 */ /* 0x000fe20000000000 */
[----:B------:R-:W-:Y:S01]  /*0460*/  IMAD.IADD R6, R18, 0x1, -R7 ;  /* 0x0000000112067824 */ /* 0x000fe200078e0a07 */
[----:B------:R-:W-:Y:S01]  /*0470*/  LOP3.LUT R8, R8, 0x3ffffffc, RZ, 0xc0, !PT ;  /* 0x3ffffffc08087812 */ /* 0x000fe200078ec0ff */
[----:B------:R-:W-:Y:S01]  /*0480*/  IMAD.MOV.U32 R23, RZ, RZ, 0x1 ;  /* 0x00000001ff177424 */ /* 0x000fe200078e00ff */
[----:B------:R-:W-:-:S02]  /*0490*/  ISETP.NE.AND P3, PT, R5, RZ, PT ;  /* 0x000000ff0500720c */ /* 0x000fc40003f65270 */
[----:B------:R-:W-:Y:S01]  /*04a0*/  SHF.R.S32.HI R7, RZ, 0x1f, R6 ;  /* 0x0000001fff077819 */ /* 0x000fe20000011406 */
[----:B------:R-:W-:Y:S01]  /*04b0*/  IMAD.IADD R8, R3, 0x1, -R8 ;  /* 0x0000000103087824 */ /* 0x000fe200078e0a08 */
[----:B------:R-:W3:Y:S02]  /*04c0*/  LDC R13, c[0x0][0x140] ;  /* 0x00005000ff0d7b82 */ /* 0x000ee40000000800 */
[----:B------:R-:W-:Y:S02]  /*04d0*/  LEA.HI R7, R7, R6, RZ, 0x3 ;  /* 0x0000000607077211 */ /* 0x000fe400078f18ff */
[----:B0-----:R-:W-:Y:S02]  /*04e0*/  ISETP.NE.OR P0, PT, R0, RZ, !P0 ;  /* 0x000000ff0000720c */ /* 0x001fe40004705670 */
[--C-:B------:R-:W-:Y:S02]  /*04f0*/  SHF.R.S32.HI R0, RZ, 0x3, R7.reuse ;  /* 0x00000003ff007819 */ /* 0x100fe40000011407 */
[----:B------:R-:W-:-:S02]  /*0500*/  SHF.R.S32.HI R7, RZ, 0x1f, R7 ;  /* 0x0000001fff077819 */ /* 0x000fc40000011407 */
[----:B-----5:R-:W-:Y:S02]  /*0510*/  I2FP.F32.U32 R9, UR8 ;  /* 0x0000000800097c45 */ /* 0x020fe40008201000 */
[----:B------:R-:W-:-:S03]  /*0520*/  LEA.HI R7, R7, R0, RZ, 0x2 ;  /* 0x0000000007077211 */ /* 0x000fc600078f10ff */
[----:B------:R-:W-:Y:S01]  /*0530*/  FMUL R9, R9, UR4 ;  /* 0x0000000409097c20 */ /* 0x000fe20008400000 */
[----:B------:R-:W-:Y:S01]  /*0540*/  LOP3.LUT R7, R7, 0xfffffffc, RZ, 0xc0, !PT ;  /* 0xfffffffc07077812 */ /* 0x000fe200078ec0ff */
[----:B------:R-:W-:Y:S01]  /*0550*/  VOTEU.ALL UP0, P0 ;  /* 0x00000000003f7886 */ /* 0x000fe20000000000 */
[----:B-1----:R-:W-:Y:S01]  /*0560*/  I2FP.F32.U32 R3, R4 ;  /* 0x0000000400037245 */ /* 0x002fe20000201000 */
[----:B------:R-:W-:Y:S01]  /*0570*/  ULDC UR4, c[0x0][0x154] ;  /* 0x0000550000047ab9 */ /* 0x000fe20000000800 */
[----:B------:R-:W-:Y:S01]  /*0580*/  VOTEU.ALL UP1, P0 ;  /* 0x00000000003f7886 */ /* 0x000fe20000020000 */
[----:B------:R-:W0:Y:S01]  /*0590*/  F2I.U32.TRUNC.NTZ R9, R9 ;  /* 0x0000000900097305 */ /* 0x000e22000020f000 */
[----:B------:R-:W-:Y:S01]  /*05a0*/  IMAD.IADD R7, R0, 0x1, -R7 ;  /* 0x0000000100077824 */ /* 0x000fe200078e0a07 */
[----:B------:R-:W1:Y:S01]  /*05b0*/  @!UP0 S2UR UR7, SR_CgaCtaId ;  /* 0x00000000000789c3 */ /* 0x000e620000008800 */
[----:B------:R-:W-:Y:S01]  /*05c0*/  FMUL R12, R3, UR4 ;  /* 0x00000004030c7c20 */ /* 0x000fe20008400000 */
[----:B------:R-:W-:Y:S01]  /*05d0*/  UMOV UR4, 0x20 ;  /* 0x0000002000047882 */ /* 0x000fe20000000000 */
[----:B------:R-:W-:Y:S01]  /*05e0*/  IMAD R8, R8, 0x4, R7 ;  /* 0x0000000408087824 */ /* 0x000fe200078e0207 */
[----:B------:R-:W-:Y:S01]  /*05f0*/  @!UP0 UMOV UR6, 0x400 ;  /* 0x0000040000068882 */ /* 0x000fe20000000000 */
[----:B------:R-:W-:-:S04]  /*0600*/  @!UP0 UIADD3 UR4, -UR4, 0x100000, URZ ;  /* 0x0010000004048890 */ /* 0x000fc8000fffe13f */
[----:B------:R-:W-:Y:S02]  /*0610*/  @!UP0 USHF.L.U32 UR5, UR4, 0xb, URZ ;  /* 0x0000000b04058899 */ /* 0x000fe4000800063f */
[----:B------:R-:W-:Y:S01]  /*0620*/  @!UP0 USHF.L.U32 UR4, UR4, 0x1, URZ ;  /* 0x0000000104048899 */ /* 0x000fe2000800063f */
[----:B---3--:R-:W-:Y:S01]  /*0630*/  ISETP.EQ.U32.AND P2, PT, R13, 0x1, PT ;  /* 0x000000010d00780c */ /* 0x008fe20003f42070 */
[----:B------:R-:W3:Y:S01]  /*0640*/  F2I.U32.TRUNC.NTZ R12, R12 ;  /* 0x0000000c000c7305 */ /* 0x000ee2000020f000 */
[----:B------:R-:W-:Y:S01]  /*0650*/  LEA.HI R0, R8, R8, RZ, 0x1 ;  /* 0x0000000808007211 */ /* 0x000fe200078f08ff */
[----:B------:R-:W5:Y:S03]  /*0660*/  LDC R7, c[0x0][0x148] ;  /* 0x00005200ff077b82 */ /* 0x000f660000000800 */
[----:B------:R-:W-:Y:S01]  /*0670*/  LOP3.LUT R11, R0, 0xfffffffe, RZ, 0xc0, !PT ;  /* 0xfffffffe000b7812 */ /* 0x000fe200078ec0ff */
[----:B0-----:R-:W-:Y:S01]  /*0680*/  IMAD.MOV R15, RZ, RZ, -R9 ;  /* 0x000000ffff0f7224 */ /* 0x001fe200078e0a09 */
[----:B------:R-:W-:-:S03]  /*0690*/  SHF.R.S32.HI R9, RZ, 0x1f, R2 ;  /* 0x0000001fff097819 */ /* 0x000fc60000011402 */
[----:B--2---:R-:W-:Y:S01]  /*06a0*/  IMAD R3, R10, R15, UR8 ;  /* 0x000000080a037e24 */ /* 0x004fe2000f8e020f */
[----:B------:R-:W-:Y:S01]  /*06b0*/  LEA.HI R9, R9, R2, RZ, 0x2 ;  /* 0x0000000209097211 */ /* 0x000fe200078f10ff */
[C---:B------:R-:W-:Y:S02]  /*06c0*/  IMAD.IADD R0, R8.reuse, 0x1, -R11 ;  /* 0x0000000108007824 */ /* 0x040fe400078e0a0b */
[----:B------:R-:W-:Y:S01]  /*06d0*/  IMAD.SHL.U32 R11, R8, 0x4, RZ ;  /* 0x00000004080b7824 */ /* 0x000fe200078e00ff */
[----:B------:R-:W-:Y:S01]  /*06e0*/  LOP3.LUT R9, R9, 0xfffffffc, RZ, 0xc0, !PT ;  /* 0xfffffffc09097812 */ /* 0x000fe200078ec0ff */
[----:B---3--:R-:W-:Y:S01]  /*06f0*/  IMAD.MOV R21, RZ, RZ, -R12 ;  /* 0x000000ffff157224 */ /* 0x008fe200078e0a0c */
[----:B------:R-:W-:Y:S01]  /*0700*/  ISETP.NE.AND P4, PT, R0, R3, PT ;  /* 0x000000030000720c */ /* 0x000fe20003f85270 */
[----:B-1----:R-:W-:Y:S01]  /*0710*/  @!UP0 ULEA UR6, UR7, UR6, 0x18 ;  /* 0x0000000607068291 */ /* 0x002fe2000f8ec03f */
[----:B------:R-:W-:Y:S01]  /*0720*/  LOP3.LUT R152, R8, 0xc, R11, 0x78, !PT ;  /* 0x0000000c08987812 */ /* 0x000fe200078e780b */
[----:B------:R-:W-:Y:S01]  /*0730*/  IMAD.IADD R0, R2, 0x1, -R9 ;  /* 0x0000000102007824 */ /* 0x000fe200078e0a09 */
[----:B------:R-:W-:Y:S01]  /*0740*/  VOTEU.ALL UP0, P0 ;  /* 0x00000000003f7886 */ /* 0x000fe20000000000 */
[----:B------:R-:W-:Y:S01]  /*0750*/  LOP3.LUT P0, RZ, R6, 0x7, RZ, 0xc0, !PT ;  /* 0x0000000706ff7812 */ /* 0x000fe2000780c0ff */
[----:B------:R-:W-:-:S02]  /*0760*/  VIADD R6, R5, 0xffffffff ;  /* 0xffffffff05067836 */ /* 0x000fc40000000000 */
[----:B------:R-:W-:Y:S01]  /*0770*/  ISETP.NE.AND P1, PT, R0, 0x3, PT ;  /* 0x000000030000780c */ /* 0x000fe20003f25270 */
[----:B-----5:R-:W-:Y:S01]  /*0780*/  IMAD R9, R7, R21, R4 ;  /* 0x0000001507097224 */ /* 0x020fe200078e0204 */
[----:B------:R-:W-:Y:S02]  /*0790*/  ISETP.LT.U32.AND P0, PT, R152, 0x4, !P0 ;  /* 0x000000049800780c */ /* 0x000fe40004701070 */
[----:B------:R-:W-:Y:S01]  /*07a0*/  ISETP.EQ.OR P1, PT, R0, RZ, !P1 ;  /* 0x000000ff0000720c */ /* 0x000fe20004f22670 */
[----:B------:R-:W0:Y:S02]  /*07b0*/  FENCE.VIEW.ASYNC.S ;  /* 0x00000000000073c6 */ /* 0x000e240000000000 */
[----:B0-----:R0:W1:Y:S01]  /*07c0*/  @!UP0 SYNCS.EXCH.64 URZ, [UR6+0xa0], UR4 ;  /* 0x0000a004063f85b2 */ /* 0x0010620008000100 */
[----:B------:R-:W-:Y:S02]  /*07d0*/  @P4 LEA.HI R2, R152, R152, RZ, 0x1 ;  /* 0x0000009898024211 */ /* 0x000fe400078f08ff */
[----:B------:R-:W-:-:S02]  /*07e0*/  ISETP.EQ.AND P1, PT, R5, RZ, P1 ;  /* 0x000000ff0500720c */ /* 0x000fc40000f22270 */
[----:B------:R-:W-:Y:S02]  /*07f0*/  @P4 SHF.R.S32.HI R2, RZ, 0x1, R2 ;  /* 0x00000001ff024819 */ /* 0x000fe40000011402 */
[----:B------:R-:W-:Y:S02]  /*0800*/  ISETP.GE.U32.AND P6, PT, R6, 0x2, PT ;  /* 0x000000020600780c */ /* 0x000fe40003fc6070 */
[----:B------:R-:W-:Y:S02]  /*0810*/  @P4 ISETP.NE.AND P5, PT, R2, R9, PT ;  /* 0x000000090200420c */ /* 0x000fe40003fa5270 */
[----:B------:R-:W-:Y:S02]  /*0820*/  SEL R2, RZ, 0x1, !P0 ;  /* 0x00000001ff027807 */ /* 0x000fe40004000000 */
[----:B------:R-:W-:Y:S02]  /*0830*/  @P4 SEL R23, RZ, 0x1, P5 ;  /* 0x00000001ff174807 */ /* 0x000fe40002800000 */
[----:B------:R-:W-:Y:S01]  /*0840*/  SEL R19, RZ, 0x1, !P1 ;  /* 0x00000001ff137807 */ /* 0x000fe20004800000 */
[----:B------:R0:W2:Y:S01]  /*0850*/  @!UP1 SYNCS.EXCH.64 URZ, [UR6+0xa8], UR4 ;  /* 0x0000a804063f95b2 */ /* 0x0000a20008000100 */
[----:B------:R-:W-:Y:S01]  /*0860*/  LOP3.LUT R23, R23, R2, RZ, 0xc0, !PT ;  /* 0x0000000217177212 */ /* 0x000fe200078ec0ff */
[----:B------:R-:W-:Y:S01]  /*0870*/  NOP ;  /* 0x0000000000007918 */ /* 0x000fe20000000000 */
[----:B------:R-:W-:Y:S01]  /*0880*/  SEL R19, R19, 0x2, P6 ;  /* 0x0000000213137807 */ /* 0x000fe20003000000 */
[----:B------:R-:W-:Y:S06]  /*0890*/  @!P2 BRA `(.L_x_4) ;  /* 0x000000000008a947 */ /* 0x000fec0003800000 */
[----:B-12-4-:R-:W-:Y:S01]  /*08a0*/  UCGABAR_ARV ;  /* 0x00000000000079c7 */ /* 0x016fe20008000000 */
[----:B------:R-:W-:Y:S05]  /*08b0*/  BRA `(.L_x_5) ;  /* 0x0000000000047947 */ /* 0x000fea0003800000 */
.L_x_4:
[----:B-12-4-:R-:W-:Y:S01]  /*08c0*/  NOP ;  /* 0x0000000000007918 */ /* 0x016fe20000000000 */
.L_x_5:
[----:B------:R-:W1:Y:S01]  /*08d0*/  LDC R2, c[0x0][0x65c] ;  /* 0x00019700ff027b82 */ /* 0x000e620000000800 */
[----:B------:R-:W-:Y:S02]  /*08e0*/  IMAD.U32 R8, RZ, RZ, UR8 ;  /* 0x00000008ff087e24 */ /* 0x000fe4000f8e00ff */
[----:B------:R-:W-:Y:S01]  /*08f0*/  IMAD.MOV.U32 R9, RZ, RZ, RZ ;  /* 0x000000ffff097224 */ /* 0x000fe200078e00ff */
[----:B-1----:R-:W-:-:S04]  /*0900*/  ISETP.NE.AND P1, PT, R2, 0x1, PT ;  /* 0x000000010200780c */ /* 0x002fc80003f25270 */
[----:B------:R-:W-:-:S09]  /*0910*/  P2R R5, PR, RZ, 0x2 ;  /* 0x00000002ff057803 */ /* 0x000fd20000000000 */
[----:B------:R-:W1:Y:S01]  /*0920*/  @P1 LDC R17, c[0x0][0x10] ;  /* 0x00000400ff111b82 */ /* 0x000e620000000800 */
[----:B------:R-:W-:Y:S02]  /*0930*/  @P1 IMAD.MOV.U32 R5, RZ, RZ, RZ ;  /* 0x000000ffff051224 */ /* 0x000fe400078e00ff */
[----:B------:R-:W-:-:S05]  /*0940*/  @P1 IMAD.MOV.U32 R13, RZ, RZ, RZ ;  /* 0x000000ffff0d1224 */ /* 0x000fca00078e00ff */
[----:B------:R-:W2:Y:S01]  /*0950*/  @!P1 LDC R11, c[0x0][0xc] ;  /* 0x00000300ff0b9b82 */ /* 0x000ea20000000800 */
[----:B-1----:R-:W-:-:S04]  /*0960*/  @P1 IMAD.WIDE.U32 R16, R17, UR8, R4 ;  /* 0x0000000811101c25 */ /* 0x002fc8000f8e0004 */
[----:B------:R-:W-:Y:S02]  /*0970*/  @P1 IMAD.IADD R17, R17, 0x1, R13 ;  /* 0x0000000111111824 */ /* 0x000fe400078e020d */
[----:B--2---:R-:W-:-:S04]  /*0980*/  @!P1 IMAD.WIDE.U32 R8, R4, R11, R8 ;  /* 0x0000000b04089225 */ /* 0x004fc800078e0008 */
[----:B------:R-:W-:Y:S02]  /*0990*/  @!P1 IMAD.MOV.U32 R16, RZ, RZ, R8 ;  /* 0x000000ffff109224 */ /* 0x000fe400078e0008 */
[----:B------:R-:W-:Y:S01]  /*09a0*/  @!P1 IMAD.MOV.U32 R17, RZ, RZ, R9 ;  /* 0x000000ffff119224 */ /* 0x000fe200078e0009 */
[----:B------:R-:W-:Y:S06]  /*09b0*/  @!P2 BRA `(.L_x_6) ;  /* 0x00000000000ca947 */ /* 0x000fec0003800000 */
[----:B------:R-:W-:Y:S01]  /*09c0*/  UCGABAR_WAIT ;  /* 0x0000000000007dc7 */ /* 0x000fe20008000000 */
[----:B------:R-:W-:Y:S01]  /*09d0*/  CCTL.IVALL ;  /* 0x00000000ff00798f */ /* 0x000fe20002000000 */
[----:B------:R-:W-:Y:S05]  /*09e0*/  BRA `(.L_x_7) ;  /* 0x0000000000047947 */ /* 0x000fea0003800000 */
.L_x_6:
[----:B------:R-:W-:Y:S06]  /*09f0*/  BAR.SYNC.DEFER_BLOCKING 0x0 ;  /* 0x0000000000007b1d */ /* 0x000fec0000010000 */
.L_x_7:
[----:B------:R-:W-:Y:S05]  /*0a00*/  @!P3 BRA `(.L_x_8) ;  /* 0x0000007c009cb947 */ /* 0x000fea0003800000 */
[----:B------:R-:W-:-:S13]  /*0a10*/  ISETP.GT.U32.AND P0, PT, R6, 0x1, PT ;  /* 0x000000010600780c */ /* 0x000fda0003f04070 */
[----:B0-----:R-:W-:Y:S05]  /*0a20*/  @P0 EXIT ;  /* 0x000000000000094d */ /* 0x001fea0003800000 */
[----:B------:R-:W-:Y:S01]  /*0a30*/  ULDC.64 UR4, c[0x0][0x650] ;  /* 0x0001940000047ab9 */ /* 0x000fe20000000a00 */
[----:B------:R-:W-:Y:S01]  /*0a40*/  PRMT R0, RZ, 0x7610, R0 ;  /* 0x00007610ff007816 */ /* 0x000fe20000000000 */
[----:B------:R-:W-:Y:S01]  /*0a50*/  IMAD.MOV.U32 R154, RZ, RZ, -0x1 ;  /* 0xffffffffff9a7424 */ /* 0x000fe200078e00ff */
[----:B------:R-:W-:Y:S01]  /*0a60*/  ISETP.GE.U32.AND P0, PT, R16, UR4, PT ;  /* 0x0000000410007c0c */ /* 0x000fe2000bf06070 */
[----:B------:R-:W-:Y:S02]  /*0a70*/  IMAD.MOV.U32 R153, RZ, RZ, -0x1 ;  /* 0xffffffffff997424 */ /* 0x000fe400078e00ff */
[----:B------:R-:W-:Y:S01]  /*0a80*/  IMAD.MOV.U32 R22, RZ, RZ, -0x1 ;  /* 0xffffffffff167424 */ /* 0x000fe200078e00ff */
[----:B------:R-:W-:-:S13]  /*0a90*/  ISETP.GE.U32.AND.EX P0, PT, R17, UR5, PT, P0 ;  /* 0x0000000511007c0c */ /* 0x000fda000bf06100 */
[----:B------:R-:W-:Y:S05]  /*0aa0*/  @P0 BRA `(.L_x_9) ;  /* 0x00000004002c0947 */ /* 0x000fea0003800000 */
[----:B------:R-:W0:Y:S01]  /*0ab0*/  LDC.64 R24, c[0x0][0x628] ;  /* 0x00018a00ff187b82 */ /* 0x000e220000000a00 */
[----:B------:R-:W-:Y:S02]  /*0ac0*/  IMAD.MOV.U32 R8, RZ, RZ, R16 ;  /* 0x000000ffff087224 */ /* 0x000fe400078e0010 */
[----:B------:R-:W-:-:S05]  /*0ad0*/  IMAD.MOV.U32 R9, RZ, RZ, R17 ;  /* 0x000000ffff097224 */ /* 0x000fca00078e0011 */
[----:B------:R-:W1:Y:S08]  /*0ae0*/  LDC R0, c[0x0][0x630] ;  /* 0x00018c00ff007b82 */ /* 0x000e700000000800 */
[----:B------:R-:W2:Y:S01]  /*0af0*/  LDC.64 R26, c[0x0][0x620] ;  /* 0x00018800ff1a7b82 */ /* 0x000ea20000000a00 */
[----:B0-----:R-:W-:-:S04]  /*0b00*/  ISETP.NE.U32.AND P0, PT, R24, RZ, PT ;  /* 0x000000ff1800720c */ /* 0x001fc80003f05070 */
[----:B------:R-:W-:-:S13]  /*0b10*/  ISETP.NE.AND.EX P0, PT, R25, RZ, PT, P0 ;  /* 0x000000ff1900720c */ /* 0x000fda0003f05300 */
[----:B-12---:R-:W-:Y:S05]  /*0b20*/  @!P0 BRA `(.L_x_10) ;  /* 0x0000000000288947 */ /* 0x006fea0003800000 */
[----:B------:R-:W0:Y:S02]  /*0b30*/  LDC R13, c[0x0][0x634] ;  /* 0x00018d00ff0d7b82 */ /* 0x000e240000000800 */
[----:B0-----:R-:W-:-:S05]  /*0b40*/  IADD3 R13, P0, R16, R13, RZ ;  /* 0x0000000d100d7210 */ /* 0x001fca0007f1e0ff */
[----:B------:R-:W-:-:S04]  /*0b50*/  IMAD.X R15, RZ, RZ, R17, P0 ;  /* 0x000000ffff0f7224 */ /* 0x000fc800000e0611 */
[----:B------:R-:W-:-:S04]  /*0b60*/  IMAD.WIDE.U32 R8, R15, R24, RZ ;  /* 0x000000180f087225 */ /* 0x000fc800078e00ff */
[----:B------:R-:W-:-:S04]  /*0b70*/  IMAD.WIDE.U32 R10, P0, R13, R25, R8 ;  /* 0x000000190d0a7225 */ /* 0x000fc80007800008 */
[----:B------:R-:W-:-:S04]  /*0b80*/  IMAD.WIDE.U32 R8, R13, R24, RZ ;  /* 0x000000180d087225 */ /* 0x000fc800078e00ff */
[----:B------:R-:W-:Y:S01]  /*0b90*/  IMAD.X R13, RZ, RZ, RZ, P0 ;  /* 0x000000ffff0d7224 */ /* 0x000fe200000e06ff */
[----:B------:R-:W-:Y:S01]  /*0ba0*/  IADD3 RZ, P0, R9, R10, RZ ;  /* 0x0000000a09ff7210 */ /* 0x000fe20007f1e0ff */
[----:B------:R-:W-:-:S04]  /*0bb0*/  IMAD.MOV.U32 R12, RZ, RZ, R11 ;  /* 0x000000ffff0c7224 */ /* 0x000fc800078e000b */
[----:B------:R-:W-:-:S08]  /*0bc0*/  IMAD.WIDE.U32.X R8, R15, R25, R12, P0 ;  /* 0x000000190f087225 */ /* 0x000fd000000e040c */
.L_x_10:
[----:B------:R-:W0:Y:S01]  /*0bd0*/  LDC.64 R24, c[0x0][0x640] ;  /* 0x00019000ff187b82 */ /* 0x000e220000000a00 */
[-CC-:B------:R-:W-:Y:S01]  /*0be0*/  SHF.R.U64 R28, R8, R0.reuse, R9.reuse ;  /* 0x00000000081c7219 */ /* 0x180fe20000001209 */
[----:B------:R-:W-:Y:S01]  /*0bf0*/  IMAD R30, R7, R21, R4 ;  /* 0x00000015071e7224 */ /* 0x000fe200078e0204 */
[----:B------:R-:W-:Y:S01]  /*0c00*/  SHF.R.U32.HI R0, RZ, R0, R9 ;  /* 0x00000000ff007219 */ /* 0x000fe20000011609 */
[----:B------:R-:W-:Y:S01]  /*0c10*/  IMAD.MOV.U32 R21, RZ, RZ, 0x1 ;  /* 0x00000001ff157424 */ /* 0x000fe200078e00ff */
[----:B------:R-:W-:-:S03]  /*0c20*/  IADD3 R5, P0, RZ, -R28, RZ ;  /* 0x8000001cff057210 */ /* 0x000fc60007f1e0ff */
[----:B------:R-:W1:Y:S02]  /*0c30*/  LDC R6, c[0x0][0x618] ;  /* 0x00018600ff067b82 */ /* 0x000e640000000800 */
[----:B------:R-:W-:-:S04]  /*0c40*/  IMAD.X R9, RZ, RZ, ~R0, P0 ;  /* 0x000000ffff097224 */ /* 0x000fc800000e0e00 */
[-C--:B------:R-:W-:Y:S02]  /*0c50*/  IMAD R0, R9, R26.reuse, RZ ;  /* 0x0000001a09007224 */ /* 0x080fe400078e02ff */
[----:B------:R-:W2:Y:S01]  /*0c60*/  LDC R11, c[0x0][0x608] ;  /* 0x00018200ff0b7b82 */ /* 0x000ea20000000800 */
[----:B------:R-:W-:-:S04]  /*0c70*/  IMAD.WIDE.U32 R8, R5, R26, R16 ;  /* 0x0000001a05087225 */ /* 0x000fc800078e0010 */
[----:B------:R-:W-:-:S03]  /*0c80*/  IMAD R5, R5, R27, R0 ;  /* 0x0000001b05057224 */ /* 0x000fc600078e0200 */
[----:B------:R-:W3:Y:S01]  /*0c90*/  LDC R12, c[0x0][0x658] ;  /* 0x00019600ff0c7b82 */ /* 0x000ee20000000800 */
[----:B0-----:R-:W-:Y:S01]  /*0ca0*/  ISETP.NE.U32.AND P0, PT, R24, RZ, PT ;  /* 0x000000ff1800720c */ /* 0x001fe20003f05070 */
[----:B------:R-:W-:Y:S02]  /*0cb0*/  IMAD.IADD R5, R9, 0x1, R5 ;  /* 0x0000000109057824 */ /* 0x000fe400078e0205 */
[----:B------:R-:W-:Y:S01]  /*0cc0*/  IMAD.MOV.U32 R9, RZ, RZ, -0x1 ;  /* 0xffffffffff097424 */ /* 0x000fe200078e00ff */
[----:B------:R-:W-:-:S03]  /*0cd0*/  ISETP.NE.AND.EX P0, PT, R25, RZ, PT, P0 ;  /* 0x000000ff1900720c */ /* 0x000fc60003f05300 */
[----:B------:R-:W0:Y:S01]  /*0ce0*/  LDC R15, c[0x0][0x600] ;  /* 0x00018000ff0f7b82 */ /* 0x000e220000000800 */
[-CC-:B-1----:R-:W-:Y:S02]  /*0cf0*/  SHF.R.U64 R13, R8, R6.reuse, R5.reuse ;  /* 0x00000006080d7219 */ /* 0x182fe40000001205 */
[----:B------:R-:W-:-:S05]  /*0d00*/  SHF.R.U32.HI R0, RZ, R6, R5 ;  /* 0x00000006ff007219 */ /* 0x000fca0000011605 */
[----:B------:R-:W1:Y:S01]  /*0d10*/  LDC R14, c[0x0][0x648] ;  /* 0x00019200ff0e7b82 */ /* 0x000e620000000800 */
[-CC-:B--2---:R-:W-:Y:S02]  /*0d20*/  SHF.R.U64 R27, R13, R11.reuse, R0.reuse ;  /* 0x0000000b0d1b7219 */ /* 0x184fe40000001200 */
[----:B------:R-:W-:-:S05]  /*0d30*/  SHF.R.U32.HI R5, RZ, R11, R0 ;  /* 0x0000000bff057219 */ /* 0x000fca0000011600 */
[----:B------:R-:W2:Y:S01]  /*0d40*/  LDC R20, c[0x0][0x638] ;  /* 0x00018e00ff147b82 */ /* 0x000ea20000000800 */
[-CC-:B---3--:R-:W-:Y:S02]  /*0d50*/  SHF.R.U64 R26, R27, R12.reuse, R5.reuse ;  /* 0x0000000c1b1a7219 */ /* 0x188fe40000001205 */
[-C--:B------:R-:W-:Y:S02]  /*0d60*/  SHF.L.U32 R0, R9, R12.reuse, RZ ;  /* 0x0000000c09007219 */ /* 0x080fe400000006ff */
[----:B------:R-:W-:Y:S01]  /*0d70*/  SHF.R.U32.HI R5, RZ, R12, R5 ;  /* 0x0000000cff057219 */ /* 0x000fe20000011605 */
[----:B------:R-:W-:Y:S01]  /*0d80*/  IMAD.MOV.U32 R4, RZ, RZ, R26 ;  /* 0x000000ffff047224 */ /* 0x000fe200078e001a */
[----:B------:R-:W-:Y:S01]  /*0d90*/  LOP3.LUT R10, RZ, R0, RZ, 0x33, !PT ;  /* 0x00000000ff0a7212 */ /* 0x000fe200078e33ff */
[----:B------:R-:W3:Y:S01]  /*0da0*/  LDC R22, c[0x0][0x610] ;  /* 0x00018400ff167b82 */ /* 0x000ee20000000800 */
[----:B------:R-:W-:Y:S05]  /*0db0*/  @!P0 BRA `(.L_x_11) ;  /* 0x0000000000288947 */ /* 0x000fea0003800000 */
[----:B------:R-:W4:Y:S02]  /*0dc0*/  LDC R9, c[0x0][0x64c] ;  /* 0x00019300ff097b82 */ /* 0x000f240000000800 */
[----:B----4-:R-:W-:-:S05]  /*0dd0*/  IADD3 R9, P0, R26, R9, RZ ;  /* 0x000000091a097210 */ /* 0x010fca0007f1e0ff */
        /* <DEDUP_REMOVED lines=8> */
.L_x_11:
[----:B-1----:R-:W-:Y:S01]  /*0e60*/  SHF.R.U64 R4, R4, R14, R5 ;  /* 0x0000000e04047219 */ /* 0x002fe20000001205 */
[----:B0-----:R-:W-:Y:S01]  /*0e70*/  VIADD R6, R15, 0xffffffff ;  /* 0xffffffff0f067836 */ /* 0x001fe20000000000 */
[----:B------:R-:W-:Y:S02]  /*0e80*/  SHF.L.U32 R0, R21, R12, RZ ;  /* 0x0000000c15007219 */ /* 0x000fe400000006ff */
[----:B------:R-:W-:Y:S01]  /*0e90*/  LOP3.LUT R5, R27, R10, RZ, 0xc0, !PT ;  /* 0x0000000a1b057212 */ /* 0x000fe200078ec0ff */
[----:B------:R-:W-:Y:S01]  /*0ea0*/  IMAD.MOV R7, RZ, RZ, -R4 ;  /* 0x000000ffff077224 */ /* 0x000fe200078e0a04 */
[----:B------:R-:W-:Y:S02]  /*0eb0*/  SEL R3, R3, R30, !P1 ;  /* 0x0000001e03037207 */ /* 0x000fe40004800000 */
[----:B------:R-:W-:Y:S01]  /*0ec0*/  LOP3.LUT R6, R13, R6, RZ, 0xc0, !PT ;  /* 0x000000060d067212 */ /* 0x000fe200078ec0ff */
[----:B------:R-:W-:Y:S02]  /*0ed0*/  IMAD R4, R0, R4, R5 ;  /* 0x0000000400047224 */ /* 0x000fe400078e0205 */
[----:B--2---:R-:W-:-:S02]  /*0ee0*/  IMAD R0, R7, R20, R26 ;  /* 0x0000001407007224 */ /* 0x004fc400078e021a */
[----:B---3--:R-:W-:Y:S02]  /*0ef0*/  IMAD R3, R4, R22, R3 ;  /* 0x0000001604037224 */ /* 0x008fe400078e0203 */
[----:B------:R-:W-:Y:S02]  /*0f00*/  IMAD R154, R0, R15, R6 ;  /* 0x0000000f009a7224 */ /* 0x000fe400078e0206 */
[----:B------:R-:W-:Y:S02]  /*0f10*/  IMAD.MOV.U32 R4, RZ, RZ, 0x1 ;  /* 0x00000001ff047424 */ /* 0x000fe400078e00ff */
[----:B------:R-:W-:Y:S01]  /*0f20*/  IMAD.MOV.U32 R22, RZ, RZ, R28 ;  /* 0x000000ffff167224 */ /* 0x000fe200078e001c */
[----:B------:R-:W-:Y:S02]  /*0f30*/  SEL R153, R154, R3, !P1 ;  /* 0x000000039a997207 */ /* 0x000fe40004800000 */
[----:B------:R-:W-:Y:S02]  /*0f40*/  PRMT R0, R4, 0x7610, R0 ;  /* 0x0000761004007816 */ /* 0x000fe40000000000 */
[----:B------:R-:W-:-:S07]  /*0f50*/  SEL R154, R3, R154, !P1 ;  /* 0x0000009a039a7207 */ /* 0x000fce0004800000 */
.L_x_9:
[----:B------:R-:W-:-:S08]  /*0f60*/  NOP ;  /* 0x0000000000007918 */ /* 0x000fd00000000000 */
[----:B------:R-:W0:Y:S02]  /*0f70*/  USETMAXREG.TRY_ALLOC.CTAPOOL UP0, 0xe8 ;  /* 0x000000e8000079c8 */ /* 0x000e240008000600 */
[----:B0-----:R-:W-:-:S13]  /*0f80*/  PLOP3.LUT P0, PT, PT, PT, UP0, 0x80, 0x0 ;  /* 0x000000000000781c */ /* 0x001fda0003f0f008 */
[----:B------:R-:W-:Y:S05]  /*0f90*/  @!P0 BRA `(.L_x_9) ;  /* 0xfffffffc00f08947 */ /* 0x000fea000383ffff */
[----:B------:R-:W-:Y:S01]  /*0fa0*/  ULDC.64 UR4, c[0x0][0x598] ;  /* 0x0001660000047ab9 */ /* 0x000fe20000000a00 */
[----:B------:R-:W-:Y:S01]  /*0fb0*/  ULDC.64 UR36, c[0x0][0x208] ;  /* 0x0000820000247ab9 */ /* 0x000fe20000000a00 */
[----:B------:R-:W-:-:S04]  /*0fc0*/  ISETP.NE.U32.AND P0, PT, RZ, UR4, PT ;  /* 0x00000004ff007c0c */ /* 0x000fc8000bf05070 */
[----:B------:R-:W-:-:S13]  /*0fd0*/  ISETP.NE.AND.EX P0, PT, RZ, UR5, PT, P0 ;  /* 0x00000005ff007c0c */ /* 0x000fda000bf05300 */
[----:B------:R-:W-:Y:S05]  /*0fe0*/  @!P0 BRA `(.L_x_12) ;  /* 0x00000000001c8947 */ /* 0x000fea0003800000 */
[----:B------:R-:W0:Y:S02]  /*0ff0*/  LDC.64 R4, c[0x0][0x598] ;  /* 0x00016600ff047b82 */ /* 0x000e240000000a00 */
[----:B0-----:R-:W2:Y:S02]  /*1000*/  LDG.E.64 R4, desc[UR36][R4.64] ;  /* 0x0000002404047981 */ /* 0x001ea4000c1e1b00 */
[----:B--2---:R-:W-:-:S04]  /*1010*/  ISETP.NE.U32.AND P0, PT, R4, RZ, PT ;  /* 0x000000ff0400720c */ /* 0x004fc80003f05070 */
[----:B------:R-:W-:-:S13]  /*1020*/  ISETP.NE.AND.EX P0, PT, R5, RZ, PT, P0 ;  /* 0x000000ff0500720c */ /* 0x000fda0003f05300 */
[----:B------:R-:W-:Y:S05]  /*1030*/  @!P0 BRA `(.L_x_12) ;  /* 0x0000000000088947 */ /* 0x000fea0003800000 */
[----:B------:R0:W5:Y:S01]  /*1040*/  LD.E R155, desc[UR36][R4.64] ;  /* 0x00000024049b7980 */ /* 0x000162000c101900 */
[----:B------:R-:W-:Y:S05]  /*1050*/  BRA `(.L_x_13) ;  /* 0x0000000000247947 */ /* 0x000fea0003800000 */
.L_x_12:
[----:B------:R-:W-:Y:S02]  /*1060*/  ULDC.64 UR4, c[0x0][0x588] ;  /* 0x0001620000047ab9 */ /* 0x000fe40000000a00 */
[----:B------:R-:W-:-:S04]  /*1070*/  ISETP.NE.U32.AND P0, PT, RZ, UR4, PT ;  /* 0x00000004ff007c0c */ /* 0x000fc8000bf05070 */
[----:B------:R-:W-:-:S13]  /*1080*/  ISETP.NE.AND.EX P0, PT, RZ, UR5, PT, P0 ;  /* 0x00000005ff007c0c */ /* 0x000fda000bf05300 */
[----:B------:R-:W-:Y:S05]  /*1090*/  @!P0 BRA `(.L_x_14) ;  /* 0x00000000000c8947 */ /* 0x000fea0003800000 */
[----:B------:R-:W0:Y:S02]  /*10a0*/  LDC.64 R4, c[0x0][0x588] ;  /* 0x00016200ff047b82 */ /* 0x000e240000000a00 */
[----:B0-----:R1:W5:Y:S01]  /*10b0*/  LDG.E R155, desc[UR36][R4.64] ;  /* 0x00000024049b7981 */ /* 0x001362000c1e1900 */
[----:B------:R-:W-:Y:S05]  /*10c0*/  BRA `(.L_x_13) ;  /* 0x0000000000087947 */ /* 0x000fea0003800000 */
.L_x_14:
[----:B------:R-:W-:Y:S02]  /*10d0*/  ULDC UR4, c[0x0][0x580] ;  /* 0x0001600000047ab9 */ /* 0x000fe40000000800 */
[----:B------:R-:W-:-:S07]  /*10e0*/  IMAD.U32 R155, RZ, RZ, UR4 ;  /* 0x00000004ff9b7e24 */ /* 0x000fce000f8e00ff */
.L_x_13:
[----:B------:R-:W-:Y:S02]  /*10f0*/  ULDC.64 UR4, c[0x0][0x5a0] ;  /* 0x0001680000047ab9 */ /* 0x000fe40000000a00 */
[----:B------:R-:W-:-:S04]  /*1100*/  ISETP.NE.U32.AND P0, PT, RZ, UR4, PT ;  /* 0x00000004ff007c0c */ /* 0x000fc8000bf05070 */
[----:B------:R-:W-:-:S13]  /*1110*/  ISETP.NE.AND.EX P0, PT, RZ, UR5, PT, P0 ;  /* 0x00000005ff007c0c */ /* 0x000fda000bf05300 */
[----:B------:R-:W-:Y:S05]  /*1120*/  @!P0 BRA `(.L_x_15) ;  /* 0x00000000001c8947 */ /* 0x000fea0003800000 */
[----:B01----:R-:W0:Y:S02]  /*1130*/  LDC.64 R4, c[0x0][0x5a0] ;  /* 0x00016800ff047b82 */ /* 0x003e240000000a00 */
[----:B0-----:R-:W2:Y:S02]  /*1140*/  LDG.E.64 R4, desc[UR36][R4.64] ;  /* 0x0000002404047981 */ /* 0x001ea4000c1e1b00 */
[----:B--2---:R-:W-:-:S04]  /*1150*/  ISETP.NE.U32.AND P0, PT, R4, RZ, PT ;  /* 0x000000ff0400720c */ /* 0x004fc80003f05070 */
[----:B------:R-:W-:-:S13]  /*1160*/  ISETP.NE.AND.EX P0, PT, R5, RZ, PT, P0 ;  /* 0x000000ff0500720c */ /* 0x000fda0003f05300 */
[----:B------:R-:W-:Y:S05]  /*1170*/  @!P0 BRA `(.L_x_15) ;  /* 0x0000000000088947 */ /* 0x000fea0003800000 */
[----:B------:R0:W5:Y:S01]  /*1180*/  LD.E R156, desc[UR36][R4.64] ;  /* 0x00000024049c7980 */ /* 0x000162000c101900 */
[----:B------:R-:W-:Y:S05]  /*1190*/  BRA `(.L_x_16) ;  /* 0x0000000000247947 */ /* 0x000fea0003800000 */
.L_x_15:
[----:B------:R-:W-:Y:S02]  /*11a0*/  ULDC.64 UR4, c[0x0][0x590] ;  /* 0x0001640000047ab9 */ /* 0x000fe40000000a00 */
[----:B------:R-:W-:-:S04]  /*11b0*/  ISETP.NE.U32.AND P0, PT, RZ, UR4, PT ;  /* 0x00000004ff007c0c */ /* 0x000fc8000bf05070 */
[----:B------:R-:W-:-:S13]  /*11c0*/  ISETP.NE.AND.EX P0, PT, RZ, UR5, PT, P0 ;  /* 0x00000005ff007c0c */ /* 0x000fda000bf05300 */
[----:B------:R-:W-:Y:S05]  /*11d0*/  @!P0 BRA `(.L_x_17) ;  /* 0x00000000000c8947 */ /* 0x000fea0003800000 */
[----:B------:R-:W2:Y:S02]  /*11e0*/  LDC.64 R156, c[0x0][0x590] ;  /* 0x00016400ff9c7b82 */ /* 0x000ea40000000a00 */
[----:B--2---:R2:W5:Y:S01]  /*11f0*/  LDG.E R156, desc[UR36][R156.64] ;  /* 0x000000249c9c7981 */ /* 0x004562000c1e1900 */
[----:B------:R-:W-:Y:S05]  /*1200*/  BRA `(.L_x_16) ;  /* 0x0000000000087947 */ /* 0x000fea0003800000 */
.L_x_17:
[----:B------:R-:W-:Y:S02]  /*1210*/  ULDC UR4, c[0x0][0x584] ;  /* 0x0001610000047ab9 */ /* 0x000fe40000000800 */
[----:B------:R-:W-:-:S07]  /*1220*/  IMAD.U32 R156, RZ, RZ, UR4 ;  /* 0x00000004ff9c7e24 */ /* 0x000fce000f8e00ff */
.L_x_16:
[----:B------:R-:W-:-:S13]  /*1230*/  LOP3.LUT P0, RZ, R0, 0xff, RZ, 0xc0, !PT ;  /* 0x000000ff00ff7812 */ /* 0x000fda000780c0ff */
[----:B------:R-:W-:Y:S05]  /*1240*/  @!P0 EXIT ;  /* 0x000000000000894d */ /* 0x000fea0003800000 */
[----:B------:R-:W-:Y:S01]  /*1250*/  ULDC UR4, c[0x0][0x28c] ;  /* 0x0000a30000047ab9 */ /* 0x000fe20000000800 */
[----:B------:R-:W-:Y:S01]  /*1260*/  UMOV UR38, URZ ;  /* 0x0000003f00267c82 */ /* 0x000fe20008000000 */
[----:B------:R-:W-:Y:S01]  /*1270*/  UIADD3 UR4, UR4, 0x3f, URZ ;  /* 0x0000003f04047890 */ /* 0x000fe2000fffe03f */
[----:B------:R-:W-:-:S03]  /*1280*/  UMOV UR39, URZ ;  /* 0x0000003f00277c82 */ /* 0x000fc60008000000 */
[----:B------:R-:W-:-:S04]  /*1290*/  USHF.R.S32.HI UR5, URZ, 0x1f, UR4 ;  /* 0x0000001f3f057899 */ /* 0x000fc80008011404 */
[----:B------:R-:W-:-:S04]  /*12a0*/  ULEA.HI UR5, UR5, UR4, URZ, 0x6 ;  /* 0x0000000405057291 */ /* 0x000fc8000f8f303f */
[----:B------:R-:W-:-:S12]  /*12b0*/  USHF.R.S32.HI UR40, URZ, 0x6, UR5 ;  /* 0x000000063f287899 */ /* 0x000fd80008011405 */
.L_x_297:
[----:B------:R-:W-:Y:S01]  /*12c0*/  LOP3.LUT R0, R18, 0x80, RZ, 0xc0, !PT ;  /* 0x0000008012007812 */ /* 0x000fe200078ec0ff */
[----:B---3--:R-:W3:Y:S01]  /*12d0*/  S2UR UR7, SR_CgaCtaId ;  /* 0x00000000000779c3 */ /* 0x008ee20000008800 */
[----:B------:R-:W-:Y:S02]  /*12e0*/  UMOV UR6, 0x400 ;  /* 0x0000040000067882 */ /* 0x000fe40000000000 */
[----:B------:R-:W-:-:S06]  /*12f0*/  SHF.R.U32.HI R0, RZ, 0x7, R0 ;  /* 0x00000007ff007819 */ /* 0x000fcc0000011600 */
[----:B----4-:R-:W4:Y:S01]  /*1300*/  SHFL.IDX PT, R0, R0, RZ, 0x1f ;  /* 0x00001fff00007589 */ /* 0x010f2200000e0000 */
[----:B---3--:R-:W-:Y:S01]  /*1310*/  ULEA UR6, UR7, UR6, 0x18 ;  /* 0x0000000607067291 */ /* 0x008fe2000f8ec03f */
[----:B----4-:R-:W-:-:S13]  /*1320*/  R2UR UR4, R0 ;  /* 0x00000000000472ca */ /* 0x010fda00000e0000 */
[----:B------:R-:W-:-:S04]  /*1330*/  ULEA.HI UR5, UR4, UR4, URZ, 0x1 ;  /* 0x0000000404057291 */ /* 0x000fc8000f8f083f */
[----:B------:R-:W-:-:S04]  /*1340*/  ULOP3.LUT UR5, UR5, 0xffffe, URZ, 0xc0, !UPT ;  /* 0x000ffffe05057892 */ /* 0x000fc8000f8ec03f */
[----:B------:R-:W-:-:S03]  /*1350*/  UIADD3 UR5, UR4, -UR5, URZ ;  /* 0x8000000504057290 */ /* 0x000fc6000fffe03f */
[----:B------:R-:W-:Y:S01]  /*1360*/  ULDC UR4, c[0x0][0x28c] ;  /* 0x0000a30000047ab9 */ /* 0x000fe20000000800 */
[----:B------:R-:W-:Y:S01]  /*1370*/  ULEA UR5, UR5, UR6, 0xc ;  /* 0x0000000605057291 */ /* 0x000fe2000f8e603f */
[----:B------:R-:W-:-:S03]  /*1380*/  ISETP.LT.AND P0, PT, RZ, UR4, PT ;  /* 0x00000004ff007c0c */ /* 0x000fc6000bf01270 */
[----:B------:R-:W-:-:S04]  /*1390*/  UIADD3 UR5, UR5, 0x180, URZ ;  /* 0x0000018005057890 */ /* 0x000fc8000fffe03f */
[----:B------:R-:W-:-:S04]  /*13a0*/  USHF.R.U32.HI UR5, URZ, 0x4, UR5 ;  /* 0x000000043f057899 */ /* 0x000fc80008011605 */
[----:B------:R-:W-:Y:S02]  /*13b0*/  ULOP3.LUT UR41, UR5, 0x3fff, URZ, 0xc0, !UPT ;  /* 0x00003fff05297892 */ /* 0x000fe4000f8ec03f */
[----:B------:R-:W-:Y:S10]  /*13c0*/  @P0 BRA `(.L_x_18) ;  /* 0x0000000000400947 */ /* 0x000ff40003800000 */
[----:B------:R-:W-:Y:S01]  /*13d0*/  MOV R0, 0x0 ;  /* 0x0000000000007802 */ /* 0x000fe20000000f00 */
[----:B------:R-:W-:Y:S01]  /*13e0*/  ULDC.64 UR4, c[0x4][0x68] ;  /* 0x01001a0000047ab9 */ /* 0x000fe20000000a00 */
[----:B------:R-:W-:Y:S01]  /*13f0*/  ULDC.64 UR6, c[0x4][0x8] ;  /* 0x0100020000067ab9 */ /* 0x000fe20000000a00 */
[----:B01----:R-:W-:Y:S01]  /*1400*/  IMAD.U32 R4, RZ, RZ, UR4 ;  /* 0x00000004ff047e24 */ /* 0x003fe2000f8e00ff */
[----:B------:R0:W1:Y:S01]  /*1410*/  LDC.64 R14, c[0x4][R0] ;  /* 0x01000000000e7b82 */ /* 0x0000620000000a00 */
[----:B------:R-:W-:Y:S01]  /*1420*/  IMAD.U32 R5, RZ, RZ, UR5 ;  /* 0x00000005ff057e24 */ /* 0x000fe2000f8e00ff */
[----:B------:R-:W-:Y:S01]  /*1430*/  ULDC.64 UR4, c[0x4][0x70] ;  /* 0x01001c0000047ab9 */ /* 0x000fe20000000a00 */
[----:B------:R-:W-:Y:S02]  /*1440*/  IMAD.U32 R10, RZ, RZ, UR6 ;  /* 0x00000006ff0a7e24 */ /* 0x000fe4000f8e00ff */
[----:B------:R-:W-:Y:S02]  /*1450*/  IMAD.U32 R6, RZ, RZ, UR4 ;  /* 0x00000004ff067e24 */ /* 0x000fe4000f8e00ff */
[----:B------:R-:W-:-:S02]  /*1460*/  IMAD.U32 R7, RZ, RZ, UR5 ;  /* 0x00000005ff077e24 */ /* 0x000fc4000f8e00ff */
[----:B------:R-:W-:Y:S02]  /*1470*/  IMAD.U32 R11, RZ, RZ, UR7 ;  /* 0x00000007ff0b7e24 */ /* 0x000fe4000f8e00ff */
[----:B------:R-:W-:Y:S02]  /*1480*/  IMAD.MOV.U32 R8, RZ, RZ, 0x1e1 ;  /* 0x000001e1ff087424 */ /* 0x000fe400078e00ff */
[----:B------:R-:W-:Y:S02]  /*1490*/  IMAD.MOV.U32 R12, RZ, RZ, 0x1 ;  /* 0x00000001ff0c7424 */ /* 0x000fe400078e00ff */
[----:B0-----:R-:W-:-:S07]  /*14a0*/  IMAD.MOV.U32 R13, RZ, RZ, RZ ;  /* 0x000000ffff0d7224 */ /* 0x001fce00078e00ff */
[----:B------:R-:W-:-:S07]  /*14b0*/  LEPC R20, `(.L_x_18) ;  /* 0x000000001014794e */ /* 0x000fce0000000000 */
[----:B-12--5:R-:W-:Y:S05]  /*14c0*/  CALL.ABS.NOINC R14 ;  /* 0x000000000e007343 */ /* 0x026fea0003c00000 */
.L_x_18:
[----:B------:R-:W-:-:S04]  /*14d0*/  LOP3.LUT R0, R19, 0x1, RZ, 0xfc, !PT ;  /* 0x0000000113007812 */ /* 0x000fc800078efcff */
[----:B------:R-:W-:-:S13]  /*14e0*/  ISETP.NE.AND P0, PT, R0, 0x3, PT ;  /* 0x000000030000780c */ /* 0x000fda0003f05270 */
[----:B------:R-:W-:Y:S05]  /*14f0*/  @!P0 BRA `(.L_x_19) ;  /* 0x0000000000048947 */ /* 0x000fea0003800000 */
[----:B------:R-:W-:Y:S01]  /*1500*/  BPT.TRAP 0x1 ;  /* 0x000000040000795c */ /* 0x000fe20000300000 */
.L_x_19:
[----:B------:R-:W3:Y:S01]  /*1510*/  S2UR UR5, SR_CgaCtaId ;  /* 0x00000000000579c3 */ /* 0x000ee20000008800 */
[----:B------:R-:W-:Y:S01]  /*1520*/  UMOV UR4, 0x400 ;  /* 0x0000040000047882 */ /* 0x000fe20000000000 */
[----:B------:R-:W-:Y:S02]  /*1530*/  IMAD.U32 R0, RZ, RZ, UR38 ;  /* 0x00000026ff007e24 */ /* 0x000fe4000f8e00ff */
[----:B------:R-:W-:-:S03]  /*1540*/  IMAD.U32 R3, RZ, RZ, UR39 ;  /* 0x00000027ff037e24 */ /* 0x000fc6000f8e00ff */
[----:B------:R-:W-:Y:S01]  /*1550*/  SHF.L.U32 R0, R0, 0x1f, RZ ;  /* 0x0000001f00007819 */ /* 0x000fe200000006ff */
[----:B---3--:R-:W-:-:S06]  /*1560*/  ULEA UR4, UR5, UR4, 0x18 ;  /* 0x0000000405047291 */ /* 0x008fcc000f8ec03f */
[----:B------:R-:W-:-:S04]  /*1570*/  IMAD.U32 R6, RZ, RZ, UR4 ;  /* 0x00000004ff067e24 */ /* 0x000fc8000f8e00ff */
[----:B------:R-:W-:-:S04]  /*1580*/  IMAD R3, R3, 0x8, R6 ;  /* 0x0000000803037824 */ /* 0x000fc800078e0206 */
[----:B------:R3:W4:Y:S01]  /*1590*/  SYNCS.PHASECHK.TRANS64.TRYWAIT P1, [R3+URZ], R0 ;  /* 0x00000000030075a7 */ /* 0x000722000802017f */
[----:B------:R-:W-:Y:S05]  /*15a0*/  @!P0 BRA `(.L_x_20) ;  /* 0x0000000000048947 */ /* 0x000fea0003800000 */
[----:B------:R-:W-:Y:S01]  /*15b0*/  BPT.TRAP 0x1 ;  /* 0x000000040000795c */ /* 0x000fe20000300000 */
.L_x_20:
[----:B----4-:R-:W-:Y:S05]  /*15c0*/  @P1 BRA `(.L_x_21) ;  /* 0x0000000000081947 */ /* 0x010fea0003800000 */
[----:B------:R-:W4:Y:S02]  /*15d0*/  SYNCS.PHASECHK.TRANS64.TRYWAIT P1, [R3+URZ], R0 ;  /* 0x00000000030075a7 */ /* 0x000f24000802017f */
[----:B----4-:R-:W-:Y:S05]  /*15e0*/  @!P1 BRA `(.L_x_22) ;  /* 0x0000008800f89947 */ /* 0x010fea0003800000 */
.L_x_21:
[----:B------:R-:W-:-:S04]  /*15f0*/  UISETP.LT.AND UP0, UPT, UR40, 0x1, UPT ;  /* 0x000000012800788c */ /* 0x000fc8000bf01270 */
[----:B------:R-:W-:-:S06]  /*1600*/  USEL UR4, UR40, 0x1, UP0 ;  /* 0x0000000128047887 */ /* 0x000fcc0008000000 */
[----:B---34-:R-:W-:Y:S01]  /*1610*/  IMAD.U32 R0, RZ, RZ, UR4 ;  /* 0x00000004ff007e24 */ /* 0x018fe2000f8e00ff */
[----:B------:R-:W-:Y:S05]  /*1620*/  WARPSYNC.ALL ;  /* 0x0000000000007948 */ /* 0x000fea0003800000 */
[----:B------:R-:W-:-:S04]  /*1630*/  IADD3 R0, -R0, UR40, RZ ;  /* 0x0000002800007c10 */ /* 0x000fc8000fffe1ff */
[----:B------:R-:W-:Y:S02]  /*1640*/  ISETP.GE.AND P1, PT, R0, 0x1, PT ;  /* 0x000000010000780c */ /* 0x000fe40003f26270 */
[----:B------:R-:W-:Y:S01]  /*1650*/  R2UR UR4, R6 ;  /* 0x00000000060472ca */ /* 0x000fe200000e0000 */
[----:B------:R-:W-:Y:S01]  /*1660*/  ULOP3.LUT UR41, UR41, 0x10000, URZ, 0xfc, !UPT ;  /* 0x0001000029297892 */ /* 0x000fe2000f8efc3f */
[----:B------:R-:W-:Y:S01]  /*1670*/  WARPGROUP.ARRIVE ;  /* 0x00000000000079c5 */ /* 0x000fe20000000000 */
[----:B------:R-:W-:Y:S01]  /*1680*/  UMOV UR5, 0x80000020 ;  /* 0x8000002000057882 */ /* 0x000fe20000000000 */
[----:B------:R-:W-:-:S09]  /*1690*/  UMOV UR7, 0x80000020 ;  /* 0x8000002000077882 */ /* 0x000fd20000000000 */
[----:B------:R-:W-:-:S04]  /*16a0*/  UIADD3 UR4, UR4, 0x12180, URZ ;  /* 0x0001218004047890 */ /* 0x000fc8000fffe03f */
[----:B------:R-:W-:-:S04]  /*16b0*/  USHF.R.U32.HI UR4, URZ, 0x4, UR4 ;  /* 0x000000043f047899 */ /* 0x000fc80008011604 */
[----:B------:R-:W-:-:S04]  /*16c0*/  ULOP3.LUT UR4, UR4, 0x3fff, URZ, 0xc0, !UPT ;  /* 0x00003fff04047892 */ /* 0x000fc8000f8ec03f */
[----:B------:R-:W-:Y:S02]  /*16d0*/  ULOP3.LUT UR9, UR4, 0x10000, URZ, 0xfc, !UPT ;  /* 0x0001000004097892 */ /* 0x000fe4000f8efc3f */
[----:B------:R-:W-:Y:S02]  /*16e0*/  ULEA UR4, UR39, UR41, 0x9 ;  /* 0x0000002927047291 */ /* 0x000fe4000f8e483f */
[----:B------:R-:W-:-:S09]  /*16f0*/  ULEA UR6, UR39, UR9, 0xa ;  /* 0x0000000927067291 */ /* 0x000fd2000f8e503f */
[----:B------:R-:W-:Y:S01]  /*1700*/  IGMMA.64x256x32.S8.S8 R24, gdesc[UR4], RZ, !UPT, gsb0 ;  /* 0x06600000041879f1 */ /* 0x000fe2000c0410ff */
[----:B------:R-:W-:Y:S02]  /*1710*/  UIADD3 UR4, UR4, 0x2, URZ ;  /* 0x0000000204047890 */ /* 0x000fe4000fffe03f */
[----:B------:R-:W-:Y:S01]  /*1720*/  UIADD3 UR6, UR6, 0x2, URZ ;  /* 0x0000000206067890 */ /* 0x000fe2000fffe03f */
[----:B------:R-:W-:Y:S01]  /*1730*/  UMOV UR5, 0x80000020 ;  /* 0x8000002000057882 */ /* 0x000fe20000000000 */
[----:B------:R-:W-:Y:S01]  /*1740*/  UMOV UR7, 0x80000020 ;  /* 0x8000002000077882 */ /* 0x000fe20000000000 */
[----:B------:R-:W-:Y:S02]  /*1750*/  WARPGROUP.DEPBAR.LE gsb0, 0x0 ;  /* 0x00008000000079c5 */ /* 0x000fe40000010000 */
[----:B------:R-:W-:-:S06]  /*1760*/  WARPGROUP.ARRIVE ;  /* 0x00000000000079c5 */ /* 0x000fcc0000000000 */
[----:B------:R-:W-:Y:S03]  /*1770*/  IGMMA.64x256x32.S8.S8 R24, gdesc[UR4], R24, gsb0 ;  /* 0x06600000041879f1 */ /* 0x000fe60008041018 */
[----:B------:R-:W-:Y:S02]  /*1780*/  WARPGROUP.DEPBAR.LE gsb0, 0x0 ;  /* 0x00008000000079c5 */ /* 0x000fe40000010000 */
[----:B------:R-:W-:Y:S05]  /*1790*/  @!P1 BRA `(.L_x_23) ;  /* 0x0000000000e49947 */ /* 0x000fea0003800000 */
[----:B------:R-:W-:Y:S02]  /*17a0*/  UIADD3 UR4, UR39, 0x1, URZ ;  /* 0x0000000127047890 */ /* 0x000fe4000fffe03f */
[----:B------:R-:W-:Y:S02]  /*17b0*/  IMAD.U32 R3, RZ, RZ, UR39 ;  /* 0x00000027ff037e24 */ /* 0x000fe4000f8e00ff */
[----:B------:R-:W-:-:S04]  /*17c0*/  UISETP.NE.AND UP0, UPT, UR4, 0x9, UPT ;  /* 0x000000090400788c */ /* 0x000fc8000bf05270 */
[----:B------:R-:W-:Y:S02]  /*17d0*/  USEL UR5, URZ, 0x1, UP0 ;  /* 0x000000013f057887 */ /* 0x000fe40008000000 */
[----:B------:R-:W-:Y:S02]  /*17e0*/  USEL UR8, UR4, URZ, UP0 ;  /* 0x0000003f04087287 */ /* 0x000fe40008000000 */
[----:B------:R-:W-:-:S06]  /*17f0*/  ULOP3.LUT UR5, UR38, UR5, URZ, 0x3c, !UPT ;  /* 0x0000000526057292 */ /* 0x000fcc000f8e3c3f */
[----:B------:R-:W-:-:S07]  /*1800*/  IMAD.U32 R7, RZ, RZ, UR5 ;  /* 0x00000005ff077e24 */ /* 0x000fce000f8e00ff */
.L_x_30:
[----:B------:R-:W-:Y:S05]  /*1810*/  @!P0 BRA `(.L_x_24) ;  /* 0x0000000000048947 */ /* 0x000fea0003800000 */
[----:B------:R-:W-:Y:S01]  /*1820*/  BPT.TRAP 0x1 ;  /* 0x000000040000795c */ /* 0x000fe20000300000 */
.L_x_24:
[----:B------:R-:W3:Y:S01]  /*1830*/  S2UR UR5, SR_CgaCtaId ;  /* 0x00000000000579c3 */ /* 0x000ee20000008800 */
[----:B------:R-:W-:Y:S01]  /*1840*/  UMOV UR4, 0x400 ;  /* 0x0000040000047882 */ /* 0x000fe20000000000 */
[----:B01----:R-:W-:Y:S01]  /*1850*/  IMAD.U32 R5, RZ, RZ, UR8 ;  /* 0x00000008ff057e24 */ /* 0x003fe2000f8e00ff */
[----:B------:R-:W-:Y:S01]  /*1860*/  SHF.L.U32 R4, R7, 0x1f, RZ ;  /* 0x0000001f07047819 */ /* 0x000fe200000006ff */
[----:B---3--:R-:W-:-:S06]  /*1870*/  ULEA UR4, UR5, UR4, 0x18 ;  /* 0x0000000405047291 */ /* 0x008fcc000f8ec03f */
[----:B------:R-:W-:-:S04]  /*1880*/  IMAD.U32 R6, RZ, RZ, UR4 ;  /* 0x00000004ff067e24 */ /* 0x000fc8000f8e00ff */
[----:B------:R-:W-:-:S04]  /*1890*/  IMAD R5, R5, 0x8, R6 ;  /* 0x0000000805057824 */ /* 0x000fc800078e0206 */
[----:B------:R0:W1:Y:S01]  /*18a0*/  SYNCS.PHASECHK.TRANS64.TRYWAIT P1, [R5+URZ], R4 ;  /* 0x00000004050075a7 */ /* 0x000062000802017f */
[----:B------:R-:W-:Y:S05]  /*18b0*/  @!P0 BRA `(.L_x_25) ;  /* 0x0000000000048947 */ /* 0x000fea0003800000 */
[----:B------:R-:W-:Y:S01]  /*18c0*/  BPT.TRAP 0x1 ;  /* 0x000000040000795c */ /* 0x000fe20000300000 */
.L_x_25:
[----:B-1----:R-:W-:Y:S05]  /*18d0*/  @P1 BRA `(.L_x_26) ;  /* 0x0000000000081947 */ /* 0x002fea0003800000 */
[----:B------:R-:W1:Y:S02]  /*18e0*/  SYNCS.PHASECHK.TRANS64.TRYWAIT P1, [R5+URZ], R4 ;  /* 0x00000004050075a7 */ /* 0x000e64000802017f */
[----:B-1----:R-:W-:Y:S05]  /*18f0*/  @!P1 BRA `(.L_x_27) ;  /* 0x0000008800489947 */ /* 0x002fea0003800000 */
.L_x_26:
[----:B------:R-:W-:Y:S01]  /*1900*/  ULEA UR4, UR8, UR41, 0x9 ;  /* 0x0000002908047291 */ /* 0x000fe2000f8e483f */
[----:B------:R-:W-:Y:S01]  /*1910*/  WARPGROUP.ARRIVE ;  /* 0x00000000000079c5 */ /* 0x000fe20000000000 */
[----:B------:R-:W-:Y:S01]  /*1920*/  ULEA UR6, UR8, UR9, 0xa ;  /* 0x0000000908067291 */ /* 0x000fe2000f8e503f */
[----:B------:R-:W-:Y:S01]  /*1930*/  UMOV UR5, 0x80000020 ;  /* 0x8000002000057882 */ /* 0x000fe20000000000 */
[----:B------:R-:W-:-:S07]  /*1940*/  UMOV UR7, 0x80000020 ;  /* 0x8000002000077882 */ /* 0x000fce0000000000 */
[----:B------:R-:W-:Y:S01]  /*1950*/  IGMMA.64x256x32.S8.S8 R24, gdesc[UR4], R24, gsb0 ;  /* 0x06600000041879f1 */ /* 0x000fe20008041018 */
        /* <DEDUP_REMOVED lines=9> */
[----:B------:R-:W-:Y:S01]  /*19f0*/  BPT.TRAP 0x1 ;  /* 0x000000040000795c */ /* 0x000fe20000300000 */
.L_x_28:
[----:B------:R-:W-:-:S13]  /*1a00*/  ISETP.NE.AND P1, PT, R23, RZ, PT ;  /* 0x000000ff1700720c */ /* 0x000fda0003f25270 */
[----:B01----:R-:W-:-:S04]  /*1a10*/  @P1 IMAD R4, R3, 0x8, R6 ;  /* 0x0000000803041824 */ /* 0x003fc800078e0206 */
[----:B------:R-:W-:-:S05]  /*1a20*/  @P1 VIADD R5, R4, 0x48 ;  /* 0x0000004804051836 */ /* 0x000fca0000000000 */
[----:B------:R-:W-:-:S04]  /*1a30*/  @P1 PRMT R5, R152, 0x654, R5 ;  /* 0x0000065498051816 */ /* 0x000fc80000000005 */
[----:B------:R0:W-:Y:S01]  /*1a40*/  @P1 SYNCS.ARRIVE.TRANS64.RED.A1T0 RZ, [R5+URZ], RZ ;  /* 0x000000ff05ff19a7 */ /* 0x0001e2000810043f */
[----:B------:R-:W-:-:S13]  /*1a50*/  ISETP.GT.U32.AND P1, PT, R19, 0x1, PT ;  /* 0x000000011300780c */ /* 0x000fda0003f24070 */
[----:B0-----:R-:W-:Y:S05]  /*1a60*/  @P1 BRA `(.L_x_29) ;  /* 0x0000000000041947 */ /* 0x001fea0003800000 */
[----:B------:R-:W-:Y:S01]  /*1a70*/  BPT.TRAP 0x1 ;  /* 0x000000040000795c */ /* 0x000fe20000300000 */
.L_x_29:
[----:B------:R-:W-:Y:S01]  /*1a80*/  UIADD3 UR8, UR8, 0x1, URZ ;  /* 0x0000000108087890 */ /* 0x000fe2000fffe03f */
[C---:B------:R-:W-:Y:S01]  /*1a90*/  ISETP.GT.AND P2, PT, R0.reuse, 0x1, PT ;  /* 0x000000010000780c */ /* 0x040fe20003f44270 */
[----:B------:R-:W-:Y:S02]  /*1aa0*/  VIADD R3, R3, 0x1 ;  /* 0x0000000103037836 */ /* 0x000fe40000000000 */
[----:B------:R-:W-:Y:S01]  /*1ab0*/  UISETP.NE.AND UP0, UPT, UR8, 0x9, UPT ;  /* 0x000000090800788c */ /* 0x000fe2000bf05270 */
[----:B------:R-:W-:Y:S02]  /*1ac0*/  VIADD R0, R0, 0xffffffff ;  /* 0xffffffff00007836 */ /* 0x000fe40000000000 */
[C---:B------:R-:W-:Y:S01]  /*1ad0*/  ISETP.NE.AND P1, PT, R3.reuse, 0x9, PT ;  /* 0x000000090300780c */ /* 0x040fe20003f25270 */
[----:B------:R-:W-:Y:S02]  /*1ae0*/  USEL UR4, URZ, 0x1, UP0 ;  /* 0x000000013f047887 */ /* 0x000fe40008000000 */
[----:B------:R-:W-:Y:S01]  /*1af0*/  USEL UR8, UR8, URZ, UP0 ;  /* 0x0000003f08087287 */ /* 0x000fe20008000000 */
[----:B------:R-:W-:-:S03]  /*1b00*/  SEL R3, R3, RZ, P1 ;  /* 0x000000ff03037207 */ /* 0x000fc60000800000 */
[----:B------:R-:W-:Y:S01]  /*1b10*/  LOP3.LUT R7, R7, UR4, RZ, 0x3c, !PT ;  /* 0x0000000407077c12 */ /* 0x000fe2000f8e3cff */
[----:B------:R-:W-:Y:S07]  /*1b20*/  @P2 BRA `(.L_x_30) ;  /* 0xfffffffc00382947 */ /* 0x000fee000383ffff */
.L_x_23:
[----:B------:R-:W3:Y:S02]  /*1b30*/  LDC R0, c[0x0][0x28c] ;  /* 0x0000a300ff007b82 */ /* 0x000ee40000000800 */
[----:B---3--:R-:W-:-:S13]  /*1b40*/  ISETP.GE.AND P1, PT, R0, 0x1, PT ;  /* 0x000000010000780c */ /* 0x008fda0003f26270 */
[----:B------:R-:W-:Y:S05]  /*1b50*/  @!P1 BRA `(.L_x_31) ;  /* 0x0000000000509947 */ /* 0x000fea0003800000 */
[----:B------:R-:W-:Y:S05]  /*1b60*/  @!P0 BRA `(.L_x_32) ;  /* 0x0000000000048947 */ /* 0x000fea0003800000 */
[----:B------:R-:W-:Y:S01]  /*1b70*/  BPT.TRAP 0x1 ;  /* 0x000000040000795c */ /* 0x000fe20000300000 */
.L_x_32:
[----:B------:R-:W-:Y:S01]  /*1b80*/  ISETP.NE.AND P0, PT, R23, RZ, PT ;  /* 0x000000ff1700720c */ /* 0x000fe20003f05270 */
[----:B------:R-:W-:Y:S01]  /*1b90*/  BSSY B0, `(.L_x_33) ;  /* 0x000000e000007945 */ /* 0x000fe20003800000 */
[----:B------:R-:W-:-:S11]  /*1ba0*/  ISETP.GT.U32.AND P1, PT, R19, 0x1, PT ;  /* 0x000000011300780c */ /* 0x000fd60003f24070 */
[----:B------:R-:W-:Y:S05]  /*1bb0*/  @!P0 BRA `(.L_x_34) ;  /* 0x00000000002c8947 */ /* 0x000fea0003800000 */
[----:B------:R-:W-:-:S04]  /*1bc0*/  UISETP.LT.AND UP0, UPT, UR40, 0x1, UPT ;  /* 0x000000012800788c */ /* 0x000fc8000bf01270 */
[----:B------:R-:W-:-:S04]  /*1bd0*/  USEL UR6, UR40, 0x1, UP0 ;  /* 0x0000000128067887 */ /* 0x000fc80008000000 */
[----:B------:R-:W-:-:S04]  /*1be0*/  UIADD3 UR6, UR39, UR40, -UR6 ;  /* 0x0000002827067290 */ /* 0x000fc8000fffe806 */
[----:B------:R-:W-:-:S04]  /*1bf0*/  UIMAD.WIDE.U32 UR4, UR6, 0x38e38e39, URZ ;  /* 0x38e38e39060478a5 */ /* 0x000fc8000f8e003f */
[----:B------:R-:W-:-:S04]  /*1c00*/  USHF.R.U32.HI UR4, URZ, 0x1, UR5 ;  /* 0x000000013f047899 */ /* 0x000fc80008011605 */
[----:B------:R-:W-:-:S06]  /*1c10*/  UIMAD UR6, UR4, -0x9, UR6 ;  /* 0xfffffff7040678a4 */ /* 0x000fcc000f8e0206 */
[----:B------:R-:W-:-:S04]  /*1c20*/  IMAD.U32 R3, RZ, RZ, UR6 ;  /* 0x00000006ff037e24 */ /* 0x000fc8000f8e00ff */
[----:B------:R-:W-:-:S04]  /*1c30*/  IMAD R0, R3, 0x8, R6 ;  /* 0x0000000803007824 */ /* 0x000fc800078e0206 */
[----:B------:R-:W-:-:S05]  /*1c40*/  VIADD R3, R0, 0x48 ;  /* 0x0000004800037836 */ /* 0x000fca0000000000 */
[----:B------:R-:W-:-:S04]  /*1c50*/  PRMT R3, R152, 0x654, R3 ;  /* 0x0000065498037816 */ /* 0x000fc80000000003 */
[----:B------:R3:W-:Y:S03]  /*1c60*/  SYNCS.ARRIVE.TRANS64.RED.A1T0 RZ, [R3+URZ], RZ ;  /* 0x000000ff03ff79a7 */ /* 0x0007e6000810043f */
.L_x_34:
[----:B------:R-:W-:Y:S05]  /*1c70*/  BSYNC B0 ;  /* 0x0000000000007941 */ /* 0x000fea0003800000 */
.L_x_33:
[----:B------:R-:W-:Y:S05]  /*1c80*/  @P1 BRA `(.L_x_31) ;  /* 0x0000000000041947 */ /* 0x000fea0003800000 */
[----:B------:R-:W-:Y:S01]  /*1c90*/  BPT.TRAP 0x1 ;  /* 0x000000040000795c */ /* 0x000fe20000300000 */
.L_x_31:
[----:B------:R-:W4:Y:S01]  /*1ca0*/  LDC R9, c[0x0][0x288] ;  /* 0x0000a200ff097b82 */ /* 0x000f220000000800 */
[--C-:B------:R-:W-:Y:S01]  /*1cb0*/  SHF.R.U32.HI R0, RZ, 0x2, R18.reuse ;  /* 0x00000002ff007819 */ /* 0x100fe20000011612 */
[----:B------:R-:W-:Y:S01]  /*1cc0*/  UIADD3 UR39, UR40, UR39, URZ ;  /* 0x0000002728277290 */ /* 0x000fe2000fffe03f */
[----:B01----:R-:W-:Y:S01]  /*1cd0*/  SHF.R.U32.HI R5, RZ, 0x7, R18 ;  /* 0x00000007ff057819 */ /* 0x003fe20000011612 */
[----:B------:R-:W-:Y:S01]  /*1ce0*/  ULDC UR7, c[0x0][0x284] ;  /* 0x0000a10000077ab9 */ /* 0x000fe20000000800 */
[----:B------:R-:W-:Y:S01]  /*1cf0*/  LOP3.LUT R4, R18, 0x60, RZ, 0xc0, !PT ;  /* 0x0000006012047812 */ /* 0x000fe200078ec0ff */
[----:B------:R-:W-:Y:S01]  /*1d00*/  UISETP.GT.U32.AND UP0, UPT, UR39, 0x8, UPT ;  /* 0x000000082700788c */ /* 0x000fe2000bf04070 */
[----:B---3--:R-:W-:Y:S01]  /*1d10*/  LOP3.LUT R3, R0, 0x7, RZ, 0xc0, !PT ;  /* 0x0000000700037812 */ /* 0x008fe200078ec0ff */
[----:B------:R-:W-:Y:S01]  /*1d20*/  UISETP.GE.U32.AND UP1, UPT, UR40, 0x9, UPT ;  /* 0x000000092800788c */ /* 0x000fe2000bf26070 */
[----:B------:R-:W-:Y:S01]  /*1d30*/  LOP3.LUT R0, R5, 0x1, RZ, 0xc0, !PT ;  /* 0x0000000105007812 */ /* 0x000fe200078ec0ff */
[----:B------:R-:W-:Y:S01]  /*1d40*/  UISETP.LT.U32.AND UP0, UPT, UR40, 0x9, UP0 ;  /* 0x000000092800788c */ /* 0x000fe20008701070 */
[----:B------:R-:W-:Y:S01]  /*1d50*/  SHF.R.U32.HI R6, RZ, 0x1, R4 ;  /* 0x00000001ff067819 */ /* 0x000fe20000011604 */
[----:B------:R-:W-:Y:S01]  /*1d60*/  IMAD.SHL.U32 R4, R18, 0x2, RZ ;  /* 0x0000000212047824 */ /* 0x000fe200078e00ff */
[----:B------:R-:W-:Y:S01]  /*1d70*/  SHF.R.S32.HI R14, RZ, 0x1f, R22 ;  /* 0x0000001fff0e7819 */ /* 0x000fe20000011416 */
[----:B------:R-:W-:Y:S01]  /*1d80*/  IMAD.SHL.U32 R8, R0, 0x40, RZ ;  /* 0x0000004000087824 */ /* 0x000fe200078e00ff */
[--C-:B------:R-:W-:Y:S01]  /*1d90*/  IADD3 R5, RZ, -R6, -R3.reuse ;  /* 0x80000006ff057210 */ /* 0x100fe20007ffe803 */
[----:B------:R-:W-:Y:S01]  /*1da0*/  ULDC.64 UR8, c[0x0][0x5d0] ;  /* 0x0001740000087ab9 */ /* 0x000fe20000000a00 */
[----:B------:R-:W-:Y:S01]  /*1db0*/  LOP3.LUT R4, R4, 0x6, RZ, 0xc0, !PT ;  /* 0x0000000604047812 */ /* 0x000fe200078ec0ff */
[----:B------:R-:W-:Y:S01]  /*1dc0*/  UIMAD.WIDE.U32 UR4, UR39, 0x38e38e39, URZ ;  /* 0x38e38e39270478a5 */ /* 0x000fe2000f8e003f */
[----:B------:R-:W-:Y:S01]  /*1dd0*/  LOP3.LUT R3, R8, 0x40, R3, 0xe2, !PT ;  /* 0x0000004008037812 */ /* 0x000fe200078ee203 */
[----:B------:R-:W-:Y:S01]  /*1de0*/  IMAD R7, R0, -0x40, R5 ;  /* 0xffffffc000077824 */ /* 0x000fe200078e0205 */
[----:B------:R-:W-:Y:S01]  /*1df0*/  LOP3.LUT R0, R18, 0x3, RZ, 0xc0, !PT ;  /* 0x0000000312007812 */ /* 0x000fe200078ec0ff */
[----:B------:R-:W-:Y:S01]  /*1e00*/  USEL UR6, URZ, 0x1, !UP0 ;  /* 0x000000013f067887 */ /* 0x000fe2000c000000 */
[----:B------:R-:W-:Y:S01]  /*1e10*/  PRMT R8, R4, 0x6540, R153 ;  /* 0x0000654004087816 */ /* 0x000fe20000000099 */
[----:B------:R-:W-:Y:S01]  /*1e20*/  IMAD.SHL.U32 R153, R153, 0x100, RZ ;  /* 0x0000010099997824 */ /* 0x000fe200078e00ff */
[----:B------:R-:W-:Y:S01]  /*1e30*/  USHF.R.U32.HI UR4, URZ, 0x1, UR5 ;  /* 0x000000013f047899 */ /* 0x000fe20008011605 */
[----:B----4-:R-:W-:Y:S01]  /*1e40*/  IMAD R12, R0, -0x2, R9 ;  /* 0xfffffffe000c7824 */ /* 0x010fe200078e0209 */
[----:B------:R-:W-:Y:S01]  /*1e50*/  ULOP3.LUT UR38, UR38, UR6, URZ, 0x3c, !UPT ;  /* 0x0000000626267292 */ /* 0x000fe2000f8e3c3f */
[----:B------:R-:W-:Y:S01]  /*1e60*/  IMAD.SHL.U32 R0, R154, 0x80, RZ ;  /* 0x000000809a007824 */ /* 0x000fe200078e00ff */
[----:B------:R-:W-:Y:S01]  /*1e70*/  ISETP.GE.AND P0, PT, R153, R9, PT ;  /* 0x000000099900720c */ /* 0x000fe20003f06270 */
[----:B------:R-:W-:Y:S01]  /*1e80*/  IMAD R5, R14, UR8, RZ ;  /* 0x000000080e057c24 */ /* 0x000fe2000f8e02ff */
[--C-:B------:R-:W-:Y:S01]  /*1e90*/  SHF.R.S32.HI R9, RZ, 0x1f, R8.reuse ;  /* 0x0000001fff097819 */ /* 0x100fe20000011408 */
[----:B------:R-:W-:Y:S01]  /*1ea0*/  IMAD.WIDE R10, R154, 0x80, RZ ;  /* 0x000000809a0a7825 */ /* 0x000fe200078e02ff */
[C---:B------:R-:W-:Y:S01]  /*1eb0*/  ISETP.GE.OR P0, PT, R0.reuse, UR7, P0 ;  /* 0x0000000700007c0c */ /* 0x040fe20008706670 */
[----:B------:R-:W-:Y:S01]  /*1ec0*/  UIMAD UR39, UR4, -0x9, UR39 ;  /* 0xfffffff7042778a4 */ /* 0x000fe2000f8e0227 */
[----:B------:R-:W-:Y:S01]  /*1ed0*/  IADD3 R162, -R0, UR7, R7 ;  /* 0x0000000700a27c10 */ /* 0x000fe2000fffe107 */
[C---:B------:R-:W-:Y:S01]  /*1ee0*/  IMAD R13, R22.reuse, UR9, R5 ;  /* 0x00000009160d7c24 */ /* 0x040fe2000f8e0205 */
[----:B------:R-:W-:Y:S01]  /*1ef0*/  @UP1 ULOP3.LUT UR38, UR38, 0x1, UR4, 0x78, !UPT ;  /* 0x0000000126261892 */ /* 0x000fe2000f8e7804 */
[----:B------:R-:W-:Y:S01]  /*1f00*/  IMAD.WIDE.U32 R4, R22, UR8, R8 ;  /* 0x0000000816047c25 */ /* 0x000fe2000f8e0008 */
[----:B------:R-:W-:-:S03]  /*1f10*/  LOP3.LUT R163, R10, R3, R6, 0xfe, !PT ;  /* 0x000000030aa37212 */ /* 0x000fc600078efe06 */
[----:B------:R-:W-:Y:S02]  /*1f20*/  IMAD.IADD R5, R5, 0x1, R13 ;  /* 0x0000000105057824 */ /* 0x000fe400078e020d */
[----:B------:R-:W-:Y:S02]  /*1f30*/  IMAD.IADD R0, R12, 0x1, -R153 ;  /* 0x000000010c007824 */ /* 0x000fe400078e0a99 */
[----:B------:R-:W-:Y:S01]  /*1f40*/  IMAD.MOV.U32 R154, RZ, RZ, -0x1 ;  /* 0xffffffffff9a7424 */ /* 0x000fe200078e00ff */
[----:B------:R-:W-:Y:S06]  /*1f50*/  @P0 BRA `(.L_x_35) ;  /* 0x0000006000a00947 */ /* 0x000fec0003800000 */
[----:B------:R-:W0:Y:S01]  /*1f60*/  LDC.64 R12, c[0x0][0x5c8] ;  /* 0x00017200ff0c7b82 */ /* 0x000e220000000a00 */
[----:B------:R-:W-:Y:S01]  /*1f70*/  ULDC.64 UR4, c[0x0][0x5c0] ;  /* 0x0001700000047ab9 */ /* 0x000fe20000000a00 */
[----:B------:R-:W-:Y:S01]  /*1f80*/  BSSY B0, `(.L_x_35) ;  /* 0x0000625000007945 */ /* 0x000fe20003800000 */
[-C--:B0-----:R-:W-:Y:S02]  /*1f90*/  IMAD R6, R11, R12.reuse, RZ ;  /* 0x0000000c0b067224 */ /* 0x081fe400078e02ff */
[----:B------:R-:W-:-:S04]  /*1fa0*/  IMAD.WIDE.U32 R4, R163, R12, R4 ;  /* 0x0000000ca3047225 */ /* 0x000fc800078e0004 */
[----:B------:R-:W-:Y:S01]  /*1fb0*/  IMAD R3, R163, R13, R6 ;  /* 0x0000000da3037224 */ /* 0x000fe200078e0206 */
[----:B------:R-:W-:-:S03]  /*1fc0*/  IADD3 R4, P0, R4, UR4, RZ ;  /* 0x0000000404047c10 */ /* 0x000fc6000ff1e0ff */
[----:B------:R-:W-:Y:S01]  /*1fd0*/  IMAD.IADD R3, R5, 0x1, R3 ;  /* 0x0000000105037824 */ /* 0x000fe200078e0203 */
[----:B------:R-:W-:-:S04]  /*1fe0*/  LEA R6, P1, R12, R4, 0x3 ;  /* 0x000000040c067211 */ /* 0x000fc800078218ff */
[----:B------:R-:W-:Y:S02]  /*1ff0*/  IADD3.X R5, R3, UR5, RZ, P0, !PT ;  /* 0x0000000503057c10 */ /* 0x000fe400087fe4ff */
[----:B-----5:R-:W-:Y:S02]  /*2000*/  ISETP.NE.AND P0, PT, R156, RZ, PT ;  /* 0x000000ff9c00720c */ /* 0x020fe40003f05270 */
[----:B------:R-:W-:-:S11]  /*2010*/  LEA.HI.X R7, R12, R5, R13, 0x3, P1 ;  /* 0x000000050c077211 */ /* 0x000fd600008f1c0d */
[----:B------:R-:W-:Y:S05]  /*2020*/  @!P0 BRA `(.L_x_36) ;  /* 0x0000004800608947 */ /* 0x000fea0003800000 */
[----:B------:R-:W0:Y:S01]  /*2030*/  LDC.64 R158, c[0x0][0x5b0] ;  /* 0x00016c00ff9e7b82 */ /* 0x000e220000000a00 */
[----:B------:R-:W-:Y:S01]  /*2040*/  ULDC.64 UR4, c[0x0][0x5b8] ;  /* 0x00016e0000047ab9 */ /* 0x000fe20000000a00 */
[----:B------:R-:W-:Y:S01]  /*2050*/  ISETP.GE.AND P1, PT, R162, 0x1, PT ;  /* 0x00000001a200780c */ /* 0x000fe20003f26270 */
[----:B------:R-:W-:Y:S01]  /*2060*/  IMAD R3, R14, UR4, RZ ;  /* 0x000000040e037c24 */ /* 0x000fe2000f8e02ff */
[----:B------:R-:W-:Y:S01]  /*2070*/  BSSY B1, `(.L_x_37) ;  /* 0x000000e000017945 */ /* 0x000fe20003800000 */
[----:B------:R-:W-:Y:S01]  /*2080*/  IMAD.WIDE.U32 R20, R22, UR4, R8 ;  /* 0x0000000416147c25 */ /* 0x000fe2000f8e0008 */
[----:B------:R-:W-:Y:S02]  /*2090*/  ISETP.LT.OR P5, PT, R0, 0x1, !P1 ;  /* 0x000000010000780c */ /* 0x000fe40004fa1670 */
[----:B------:R-:W1:Y:S01]  /*20a0*/  LDC.64 R160, c[0x0][0x5a8] ;  /* 0x00016a00ffa07b82 */ /* 0x000e620000000a00 */
[----:B------:R-:W-:Y:S02]  /*20b0*/  IMAD R3, R22, UR5, R3 ;  /* 0x0000000516037c24 */ /* 0x000fe4000f8e0203 */
[----:B------:R-:W-:-:S02]  /*20c0*/  IMAD.MOV.U32 R14, RZ, RZ, R20 ;  /* 0x000000ffff0e7224 */ /* 0x000fc400078e0014 */
[----:B------:R-:W-:Y:S02]  /*20d0*/  IMAD.IADD R15, R21, 0x1, R3 ;  /* 0x00000001150f7824 */ /* 0x000fe400078e0203 */
[-C--:B0-----:R-:W-:Y:S02]  /*20e0*/  IMAD R10, R11, R158.reuse, RZ ;  /* 0x0000009e0b0a7224 */ /* 0x081fe400078e02ff */
[----:B------:R-:W-:-:S04]  /*20f0*/  IMAD.WIDE.U32 R8, R163, R158, R14 ;  /* 0x0000009ea3087225 */ /* 0x000fc800078e000e */
[----:B------:R-:W-:Y:S01]  /*2100*/  IMAD R13, R163, R159, R10 ;  /* 0x0000009fa30d7224 */ /* 0x000fe200078e020a */
[----:B-1----:R-:W-:-:S04]  /*2110*/  IADD3 R8, P0, R8, R160, RZ ;  /* 0x000000a008087210 */ /* 0x002fc80007f1e0ff */
[----:B------:R-:W-:Y:S01]  /*2120*/  IADD3.X R9, R161, R9, R13, P0, !PT ;  /* 0x00000009a1097210 */ /* 0x000fe200007fe40d */
[----:B------:R-:W-:Y:S08]  /*2130*/  @P5 BRA `(.L_x_38) ;  /* 0x0000000000045947 */ /* 0x000ff00003800000 */
[----:B--2---:R0:W5:Y:S02]  /*2140*/  LDG.E.U8 R157, desc[UR36][R8.64] ;  /* 0x00000024089d7981 */ /* 0x004164000c1e1100 */
.L_x_38:
[----:B------:R-:W-:Y:S05]  /*2150*/  BSYNC B1 ;  /* 0x0000000000017941 */ /* 0x000fea0003800000 */
.L_x_37:
[----:B-----5:R-:W-:Y:S01]  /*2160*/  LOP3.LUT R3, R157, 0xffff, RZ, 0xc0, !PT ;  /* 0x0000ffff9d037812 */ /* 0x020fe200078ec0ff */
[----:B------:R-:W-:Y:S01]  /*2170*/  IMAD.SHL.U32 R10, R158, 0x8, RZ ;  /* 0x000000089e0a7824 */ /* 0x000fe200078e00ff */
[----:B------:R-:W-:Y:S01]  /*2180*/  ISETP.LT.OR P2, PT, R0, 0x2, !P1 ;  /* 0x000000020000780c */ /* 0x000fe20004f41670 */
[----:B------:R-:W-:Y:S01]  /*2190*/  BSSY B1, `(.L_x_39) ;  /* 0x000000e000017945 */ /* 0x000fe20003800000 */
[----:B------:R-:W-:Y:S02]  /*21a0*/  PRMT R3, R3, 0x8880, RZ ;  /* 0x0000888003037816 */ /* 0x000fe400000000ff */
[----:B------:R-:W-:Y:S02]  /*21b0*/  SHF.L.U64.HI R11, R158, 0x3, R159 ;  /* 0x000000039e0b7819 */ /* 0x000fe4000001029f */
[----:B------:R-:W-:Y:S01]  /*21c0*/  ISETP.GE.AND P0, PT, R162, 0x9, PT ;  /* 0x00000009a200780c */ /* 0x000fe20003f06270 */
[----:B------:R-:W-:Y:S02]  /*21d0*/  IMAD R12, R3, R156, RZ ;  /* 0x0000009c030c7224 */ /* 0x000fe400078e02ff */
[----:B------:R-:W-:-:S04]  /*21e0*/  IMAD.WIDE.U32 R10, R163, R158, R10 ;  /* 0x0000009ea30a7225 */ /* 0x000fc800078e000a */
[----:B------:R-:W-:Y:S01]  /*21f0*/  @!P5 IMAD R3, R24, R155, R12 ;  /* 0x0000009b1803d224 */ /* 0x000fe200078e020c */
[----:B------:R-:W-:Y:S01]  /*2200*/  IADD3 R10, P3, P4, R20, R160, R10 ;  /* 0x000000a0140a7210 */ /* 0x000fe20007c7e00a */
[----:B------:R-:W-:-:S03]  /*2210*/  IMAD.IADD R13, R13, 0x1, R11 ;  /* 0x000000010d0d7824 */ /* 0x000fc600078e020b */
[----:B------:R1:W-:Y:S01]  /*2220*/  @!P5 STG.E.U8 desc[UR36][R4.64], R3 ;  /* 0x000000030400d986 */ /* 0x0003e2000c101124 */
[----:B------:R-:W-:Y:S08]  /*2230*/  @P2 BRA `(.L_x_40) ;  /* 0x00000000000c2947 */ /* 0x000ff00003800000 */
[----:B--2---:R-:W1:Y:S02]  /*2240*/  LDG.E.U8 R157, desc[UR36][R8.64+0x1] ;  /* 0x00000124089d7981 */ /* 0x004e64000c1e1100 */
[----:B-1----:R-:W-:-:S05]  /*2250*/  PRMT R3, R157, 0x8880, RZ ;  /* 0x000088809d037816 */ /* 0x002fca00000000ff */
[----:B------:R-:W-:-:S07]  /*2260*/  IMAD R12, R3, R156, RZ ;  /* 0x0000009c030c7224 */ /* 0x000fce00078e02ff */
.L_x_40:
[----:B------:R-:W-:Y:S05]  /*2270*/  BSYNC B1 ;  /* 0x0000000000017941 */ /* 0x000fea0003800000 */
.L_x_39:
[C---:B------:R-:W-:Y:S01]  /*2280*/  ISETP.LT.OR P5, PT, R0.reuse, 0x1, !P0 ;  /* 0x000000010000780c */ /* 0x040fe200047a1670 */
[----:B------:R-:W-:Y:S01]  /*2290*/  @!P2 IMAD R25, R25, R155, R12 ;  /* 0x0000009b1919a224 */ /* 0x000fe200078e020c */
[----:B------:R-:W-:Y:S01]  /*22a0*/  BSSY B1, `(.L_x_41) ;  /* 0x000000a000017945 */ /* 0x000fe20003800000 */
[----:B------:R-:W-:Y:S02]  /*22b0*/  IADD3.X R11, R15, R161, R13, P3, P4 ;  /* 0x000000a10f0b7210 */ /* 0x000fe40001fe840d */
[C---:B------:R-:W-:Y:S01]  /*22c0*/  ISETP.LT.OR P3, PT, R0.reuse, 0x2, !P0 ;  /* 0x000000020000780c */ /* 0x040fe20004761670 */
[----:B------:R3:W-:Y:S01]  /*22d0*/  @!P2 STG.E.U8 desc[UR36][R4.64+0x1], R25 ;  /* 0x000001190400a986 */ /* 0x0007e2000c101124 */
[C---:B------:R-:W-:Y:S02]  /*22e0*/  ISETP.LT.OR P4, PT, R0.reuse, 0x9, !P1 ;  /* 0x000000090000780c */ /* 0x040fe40004f81670 */
[----:B------:R-:W-:-:S04]  /*22f0*/  ISETP.LT.OR P2, PT, R0, 0xa, !P1 ;  /* 0x0000000a0000780c */ /* 0x000fc80004f41670 */
[----:B------:R-:W-:Y:S09]  /*2300*/  @P5 BRA `(.L_x_42) ;  /* 0x00000000000c5947 */ /* 0x000ff20003800000 */
[----:B--2---:R-:W1:Y:S02]  /*2310*/  LDG.E.U8 R157, desc[UR36][R10.64] ;  /* 0x000000240a9d7981 */ /* 0x004e64000c1e1100 */
[----:B-1----:R-:W-:-:S05]  /*2320*/  PRMT R3, R157, 0x8880, RZ ;  /* 0x000088809d037816 */ /* 0x002fca00000000ff */
[----:B------:R-:W-:-:S07]  /*2330*/  IMAD R12, R3, R156, RZ ;  /* 0x0000009c030c7224 */ /* 0x000fce00078e02ff */
.L_x_42:
[----:B------:R-:W-:Y:S05]  /*2340*/  BSYNC B1 ;  /* 0x0000000000017941 */ /* 0x000fea0003800000 */
.L_x_41:
[----:B-1----:R-:W-:Y:S01]  /*2350*/  @!P5 IMAD R3, R26, R155, R12 ;  /* 0x0000009b1a03d224 */ /* 0x002fe200078e020c */
[----:B------:R-:W-:Y:S04]  /*2360*/  BSSY B1, `(.L_x_43) ;  /* 0x0000006000017945 */ /* 0x000fe80003800000 */
[----:B------:R1:W-:Y:S01]  /*2370*/  @!P5 STG.E.U8 desc[UR36][R6.64], R3 ;  /* 0x000000030600d986 */ /* 0x0003e2000c101124 */
[----:B------:R-:W-:Y:S05]  /*2380*/  @P3 BRA `(.L_x_44) ;  /* 0x00000000000c3947 */ /* 0x000fea0003800000 */
[----:B--2---:R-:W1:Y:S02]  /*2390*/  LDG.E.U8 R157, desc[UR36][R10.64+0x1] ;  /* 0x000001240a9d7981 */ /* 0x004e64000c1e1100 */
[----:B-1----:R-:W-:-:S05]  /*23a0*/  PRMT R3, R157, 0x8880, RZ ;  /* 0x000088809d037816 */ /* 0x002fca00000000ff */
[----:B------:R-:W-:-:S07]  /*23b0*/  IMAD R12, R3, R156, RZ ;  /* 0x0000009c030c7224 */ /* 0x000fce00078e02ff */
.L_x_44:
[----:B------:R-:W-:Y:S05]  /*23c0*/  BSYNC B1 ;  /* 0x0000000000017941 */ /* 0x000fea0003800000 */
.L_x_43:
[----:B------:R-:W-:Y:S01]  /*23d0*/  @!P3 IMAD R27, R27, R155, R12 ;  /* 0x0000009b1b1bb224 */ /* 0x000fe200078e020c */
[----:B------:R-:W-:Y:S04]  /*23e0*/  BSSY B1, `(.L_x_45) ;  /* 0x0000006000017945 */ /* 0x000fe80003800000 */
[----:B------:R4:W-:Y:S01]  /*23f0*/  @!P3 STG.E.U8 desc[UR36][R6.64+0x1], R27 ;  /* 0x0000011b0600b986 */ /* 0x0009e2000c101124 */
[----:B------:R-:W-:Y:S05]  /*2400*/  @P4 BRA `(.L_x_46) ;  /* 0x00000000000c4947 */ /* 0x000fea0003800000 */
[----:B--2---:R-:W1:Y:S02]  /*2410*/  LDG.E.U8 R157, desc[UR36][R8.64+0x8] ;  /* 0x00000824089d7981 */ /* 0x004e64000c1e1100 */
[----:B-1----:R-:W-:-:S05]  /*2420*/  PRMT R3, R157, 0x8880, RZ ;  /* 0x000088809d037816 */ /* 0x002fca00000000ff */
[----:B------:R-:W-:-:S07]  /*2430*/  IMAD R12, R3, R156, RZ ;  /* 0x0000009c030c7224 */ /* 0x000fce00078e02ff */
.L_x_46:
[----:B------:R-:W-:Y:S05]  /*2440*/  BSYNC B1 ;  /* 0x0000000000017941 */ /* 0x000fea0003800000 */
.L_x_45:
[----:B-1----:R-:W-:Y:S01]  /*2450*/  @!P4 IMAD R3, R28, R155, R12 ;  /* 0x0000009b1c03c224 */ /* 0x002fe200078e020c */
[----:B------:R-:W-:Y:S04]  /*2460*/  BSSY B1, `(.L_x_47) ;  /* 0x0000006000017945 */ /* 0x000fe80003800000 */
[----:B------:R1:W-:Y:S01]  /*2470*/  @!P4 STG.E.U8 desc[UR36][R4.64+0x8], R3 ;  /* 0x000008030400c986 */ /* 0x0003e2000c101124 */
[----:B------:R-:W-:Y:S05]  /*2480*/  @P2 BRA `(.L_x_48) ;  /* 0x00000000000c2947 */ /* 0x000fea0003800000 */
[----:B--2---:R-:W1:Y:S02]  /*2490*/  LDG.E.U8 R157, desc[UR36][R8.64+0x9] ;  /* 0x00000924089d7981 */ /* 0x004e64000c1e1100 */
[----:B-1----:R-:W-:-:S05]  /*24a0*/  PRMT R3, R157, 0x8880, RZ ;  /* 0x000088809d037816 */ /* 0x002fca00000000ff */
[----:B------:R-:W-:-:S07]  /*24b0*/  IMAD R12, R3, R156, RZ ;  /* 0x0000009c030c7224 */ /* 0x000fce00078e02ff */
.L_x_48:
[----:B------:R-:W-:Y:S05]  /*24c0*/  BSYNC B1 ;  /* 0x0000000000017941 */ /* 0x000fea0003800000 */
.L_x_47:
[C---:B------:R-:W-:Y:S01]  /*24d0*/  ISETP.LT.OR P4, PT, R0.reuse, 0x9, !P0 ;  /* 0x000000090000780c */ /* 0x040fe20004781670 */
[----:B------:R-:W-:Y:S01]  /*24e0*/  @!P2 IMAD R29, R29, R155, R12 ;  /* 0x0000009b1d1da224 */ /* 0x000fe200078e020c */
[----:B------:R-:W-:Y:S01]  /*24f0*/  BSSY B1, `(.L_x_49) ;  /* 0x0000009000017945 */ /* 0x000fe20003800000 */
[C---:B------:R-:W-:Y:S02]  /*2500*/  ISETP.LT.OR P3, PT, R0.reuse, 0xa, !P0 ;  /* 0x0000000a0000780c */ /* 0x040fe40004761670 */
[C---:B------:R-:W-:Y:S01]  /*2510*/  ISETP.LT.OR P5, PT, R0.reuse, 0x11, !P1 ;  /* 0x000000110000780c */ /* 0x040fe20004fa1670 */
[----:B------:R0:W-:Y:S01]  /*2520*/  @!P2 STG.E.U8 desc[UR36][R4.64+0x9], R29 ;  /* 0x0000091d0400a986 */ /* 0x0001e2000c101124 */
[----:B------:R-:W-:-:S06]  /*2530*/  ISETP.LT.OR P2, PT, R0, 0x12, !P1 ;  /* 0x000000120000780c */ /* 0x000fcc0004f41670 */
[----:B------:R-:W-:Y:S07]  /*2540*/  @P4 BRA `(.L_x_50) ;  /* 0x00000000000c4947 */ /* 0x000fee0003800000 */
[----:B--2---:R-:W1:Y:S02]  /*2550*/  LDG.E.U8 R157, desc[UR36][R10.64+0x8] ;  /* 0x000008240a9d7981 */ /* 0x004e64000c1e1100 */
[----:B-1----:R-:W-:-:S05]  /*2560*/  PRMT R3, R157, 0x8880, RZ ;  /* 0x000088809d037816 */ /* 0x002fca00000000ff */
[----:B------:R-:W-:-:S07]  /*2570*/  IMAD R12, R3, R156, RZ ;  /* 0x0000009c030c7224 */ /* 0x000fce00078e02ff */
.L_x_50:
[----:B------:R-:W-:Y:S05]  /*2580*/  BSYNC B1 ;  /* 0x0000000000017941 */ /* 0x000fea0003800000 */
.L_x_49:
[----:B-1----:R-:W-:Y:S01]  /*2590*/  @!P4 IMAD R3, R30, R155, R12 ;  /* 0x0000009b1e03c224 */ /* 0x002fe200078e020c */
[----:B------:R-:W-:Y:S04]  /*25a0*/  BSSY B1, `(.L_x_51) ;  /* 0x0000006000017945 */ /* 0x000fe80003800000 */
[----:B------:R1:W-:Y:S01]  /*25b0*/  @!P4 STG.E.U8 desc[UR36][R6.64+0x8], R3 ;  /* 0x000008030600c986 */ /* 0x0003e2000c101124 */
[----:B------:R-:W-:Y:S05]  /*25c0*/  @P3 BRA `(.L_x_52) ;  /* 0x00000000000c3947 */ /* 0x000fea0003800000 */
[----:B--2---:R-:W1:Y:S02]  /*25d0*/  LDG.E.U8 R157, desc[UR36][R10.64+0x9] ;  /* 0x000009240a9d7981 */ /* 0x004e64000c1e1100 */
[----:B-1----:R-:W-:-:S05]  /*25e0*/  PRMT R3, R157, 0x8880, RZ ;  /* 0x000088809d037816 */ /* 0x002fca00000000ff */
[----:B------:R-:W-:-:S07]  /*25f0*/  IMAD R12, R3, R156, RZ ;  /* 0x0000009c030c7224 */ /* 0x000fce00078e02ff */
.L_x_52:
[----:B------:R-:W-:Y:S05]  /*2600*/  BSYNC B1 ;  /* 0x0000000000017941 */ /* 0x000fea0003800000 */
.L_x_51:
[----:B------:R-:W-:Y:S01]  /*2610*/  @!P3 IMAD R31, R31, R155, R12 ;  /* 0x0000009b1f1fb224 */ /* 0x000fe200078e020c */
[----:B------:R-:W-:Y:S04]  /*2620*/  BSSY B1, `(.L_x_53) ;  /* 0x0000006000017945 */ /* 0x000fe80003800000 */
[----:B------:R0:W-:Y:S01]  /*2630*/  @!P3 STG.E.U8 desc[UR36][R6.64+0x9], R31 ;  /* 0x0000091f0600b986 */ /* 0x0001e2000c101124 */
[----:B------:R-:W-:Y:S05]  /*2640*/  @P5 BRA `(.L_x_54) ;  /* 0x00000000000c5947 */ /* 0x000fea0003800000 */
[----:B--2---:R-:W1:Y:S02]  /*2650*/  LDG.E.U8 R157, desc[UR36][R8.64+0x10] ;  /* 0x00001024089d7981 */ /* 0x004e64000c1e1100 */
[----:B-1----:R-:W-:-:S05]  /*2660*/  PRMT R3, R157, 0x8880, RZ ;  /* 0x000088809d037816 */ /* 0x002fca00000000ff */
[----:B------:R-:W-:-:S07]  /*2670*/  IMAD R12, R3, R156, RZ ;  /* 0x0000009c030c7224 */ /* 0x000fce00078e02ff */
.L_x_54:
[----:B------:R-:W-:Y:S05]  /*2680*/  BSYNC B1 ;  /* 0x0000000000017941 */ /* 0x000fea0003800000 */
.L_x_53:
[----:B-1----:R-:W-:Y:S01]  /*2690*/  @!P5 IMAD R3, R32, R155, R12 ;  /* 0x0000009b2003d224 */ /* 0x002fe200078e020c */
[----:B------:R-:W-:Y:S04]  /*26a0*/  BSSY B1, `(.L_x_55) ;  /* 0x0000006000017945 */ /* 0x000fe80003800000 */
[----:B------:R1:W-:Y:S01]  /*26b0*/  @!P5 STG.E.U8 desc[UR36][R4.64+0x10], R3 ;  /* 0x000010030400d986 */ /* 0x0003e2000c101124 */
[----:B------:R-:W-:Y:S05]  /*26c0*/  @P2 BRA `(.L_x_56) ;  /* 0x00000000000c2947 */ /* 0x000fea0003800000 */
[----:B--2---:R-:W1:Y:S02]  /*26d0*/  LDG.E.U8 R157, desc[UR36][R8.64+0x11] ;  /* 0x00001124089d7981 */ /* 0x004e64000c1e1100 */
[----:B-1----:R-:W-:-:S05]  /*26e0*/  PRMT R3, R157, 0x8880, RZ ;  /* 0x000088809d037816 */ /* 0x002fca00000000ff */
[----:B------:R-:W-:-:S07]  /*26f0*/  IMAD R12, R3, R156, RZ ;  /* 0x0000009c030c7224 */ /* 0x000fce00078e02ff */
.L_x_56:
[----:B------:R-:W-:Y:S05]  /*2700*/  BSYNC B1 ;  /* 0x0000000000017941 */ /* 0x000fea0003800000 */
.L_x_55:
        /* <DEDUP_REMOVED lines=11> */
.L_x_58:
[----:B------:R-:W-:Y:S05]  /*27c0*/  BSYNC B1 ;  /* 0x0000000000017941 */ /* 0x000fea0003800000 */
.L_x_57:
[----:B-1----:R-:W-:Y:S01]  /*27d0*/  @!P4 IMAD R3, R34, R155, R12 ;  /* 0x0000009b2203c224 */ /* 0x002fe200078e020c */
[----:B------:R-:W-:Y:S04]  /*27e0*/  BSSY B1, `(.L_x_59) ;  /* 0x0000006000017945 */ /* 0x000fe80003800000 */
[----:B------:R1:W-:Y:S01]  /*27f0*/  @!P4 STG.E.U8 desc[UR36][R6.64+0x10], R3 ;  /* 0x000010030600c986 */ /* 0x0003e2000c101124 */
[----:B------:R-:W-:Y:S05]  /*2800*/  @P3 BRA `(.L_x_60) ;  /* 0x00000000000c3947 */ /* 0x000fea0003800000 */
[----:B--2---:R-:W1:Y:S02]  /*2810*/  LDG.E.U8 R157, desc[UR36][R10.64+0x11] ;  /* 0x000011240a9d7981 */ /* 0x004e64000c1e1100 */
[----:B-1----:R-:W-:-:S05]  /*2820*/  PRMT R3, R157, 0x8880, RZ ;  /* 0x000088809d037816 */ /* 0x002fca00000000ff */
[----:B------:R-:W-:-:S07]  /*2830*/  IMAD R12, R3, R156, RZ ;  /* 0x0000009c030c7224 */ /* 0x000fce00078e02ff */
.L_x_60:
[----:B------:R-:W-:Y:S05]  /*2840*/  BSYNC B1 ;  /* 0x0000000000017941 */ /* 0x000fea0003800000 */
.L_x_59:
[----:B------:R-:W-:Y:S01]  /*2850*/  @!P3 IMAD R35, R35, R155, R12 ;  /* 0x0000009b2323b224 */ /* 0x000fe200078e020c */
[----:B------:R-:W-:Y:S04]  /*2860*/  BSSY B1, `(.L_x_61) ;  /* 0x0000006000017945 */ /* 0x000fe80003800000 */
[----:B------:R0:W-:Y:S01]  /*2870*/  @!P3 STG.E.U8 desc[UR36][R6.64+0x11], R35 ;  /* 0x000011230600b986 */ /* 0x0001e2000c101124 */
[----:B------:R-:W-:Y:S05]  /*2880*/  @P5 BRA `(.L_x_62) ;  /* 0x00000000000c5947 */ /* 0x000fea0003800000 */
[----:B--2---:R-:W1:Y:S02]  /*2890*/  LDG.E.U8 R157, desc[UR36][R8.64+0x18] ;  /* 0x00001824089d7981 */ /* 0x004e64000c1e1100 */
[----:B-1----:R-:W-:-:S05]  /*28a0*/  PRMT R3, R157, 0x8880, RZ ;  /* 0x000088809d037816 */ /* 0x002fca00000000ff */
[----:B------:R-:W-:-:S07]  /*28b0*/  IMAD R12, R3, R156, RZ ;  /* 0x0000009c030c7224 */ /* 0x000fce00078e02ff */
.L_x_62:
[----:B------:R-:W-:Y:S05]  /*28c0*/  BSYNC B1 ;  /* 0x0000000000017941 */ /* 0x000fea0003800000 */
.L_x_61:
[----:B-1----:R-:W-:Y:S01]  /*28d0*/  @!P5 IMAD R3, R36, R155, R12 ;  /* 0x0000009b2403d224 */ /* 0x002fe200078e020c */
[----:B------:R-:W-:Y:S04]  /*28e0*/  BSSY B1, `(.L_x_63) ;  /* 0x0000006000017945 */ /* 0x000fe80003800000 */
[----:B------:R1:W-:Y:S01]  /*28f0*/  @!P5 STG.E.U8 desc[UR36][R4.64+0x18], R3 ;  /* 0x000018030400d986 */ /* 0x0003e2000c101124 */
[----:B------:R-:W-:Y:S05]  /*2900*/  @P2 BRA `(.L_x_64) ;  /* 0x00000000000c2947 */ /* 0x000fea0003800000 */
[----:B--2---:R-:W1:Y:S02]  /*2910*/  LDG.E.U8 R157, desc[UR36][R8.64+0x19] ;  /* 0x00001924089d7981 */ /* 0x004e64000c1e1100 */
[----:B-1----:R-:W-:-:S05]  /*2920*/  PRMT R3, R157, 0x8880, RZ ;  /* 0x000088809d037816 */ /* 0x002fca00000000ff */
[----:B------:R-:W-:-:S07]  /*2930*/  IMAD R12, R3, R156, RZ ;  /* 0x0000009c030c7224 */ /* 0x000fce00078e02ff */
.L_x_64:
[----:B------:R-:W-:Y:S05]  /*2940*/  BSYNC B1 ;  /* 0x0000000000017941 */ /* 0x000fea0003800000 */
.L_x_63:
        /* <DEDUP_REMOVED lines=11> */
.L_x_66:
[----:B------:R-:W-:Y:S05]  /*2a00*/  BSYNC B1 ;  /* 0x0000000000017941 */ /* 0x000fea0003800000 */
.L_x_65:
[----:B-1----:R-:W-:Y:S01]  /*2a10*/  @!P4 IMAD R3, R38, R155, R12 ;  /* 0x0000009b2603c224 */ /* 0x002fe200078e020c */
[----:B------:R-:W-:Y:S04]  /*2a20*/  BSSY B1, `(.L_x_67) ;  /* 0x0000006000017945 */ /* 0x000fe80003800000 */
[----:B------:R1:W-:Y:S01]  /*2a30*/  @!P4 STG.E.U8 desc[UR36][R6.64+0x18], R3 ;  /* 0x000018030600c986 */ /* 0x0003e2000c101124 */
[----:B------:R-:W-:Y:S05]  /*2a40*/  @P3 BRA `(.L_x_68) ;  /* 0x00000000000c3947 */ /* 0x000fea0003800000 */
[----:B--2---:R-:W1:Y:S02]  /*2a50*/  LDG.E.U8 R157, desc[UR36][R10.64+0x19] ;  /* 0x000019240a9d7981 */ /* 0x004e64000c1e1100 */
[----:B-1----:R-:W-:-:S05]  /*2a60*/  PRMT R3, R157, 0x8880, RZ ;  /* 0x000088809d037816 */ /* 0x002fca00000000ff */
[----:B------:R-:W-:-:S07]  /*2a70*/  IMAD R12, R3, R156, RZ ;  /* 0x0000009c030c7224 */ /* 0x000fce00078e02ff */
.L_x_68:
[----:B------:R-:W-:Y:S05]  /*2a80*/  BSYNC B1 ;  /* 0x0000000000017941 */ /* 0x000fea0003800000 */
.L_x_67:
[----:B------:R-:W-:Y:S01]  /*2a90*/  @!P3 IMAD R39, R39, R155, R12 ;  /* 0x0000009b2727b224 */ /* 0x000fe200078e020c */
[----:B------:R-:W-:Y:S04]  /*2aa0*/  BSSY B1, `(.L_x_69) ;  /* 0x0000006000017945 */ /* 0x000fe80003800000 */
[----:B------:R0:W-:Y:S01]  /*2ab0*/  @!P3 STG.E.U8 desc[UR36][R6.64+0x19], R39 ;  /* 0x000019270600b986 */ /* 0x0001e2000c101124 */
[----:B------:R-:W-:Y:S05]  /*2ac0*/  @P5 BRA `(.L_x_70) ;  /* 0x00000000000c5947 */ /* 0x000fea0003800000 */
[----:B--2---:R-:W1:Y:S02]  /*2ad0*/  LDG.E.U8 R157, desc[UR36][R8.64+0x20] ;  /* 0x00002024089d7981 */ /* 0x004e64000c1e1100 */
[----:B-1----:R-:W-:-:S05]  /*2ae0*/  PRMT R3, R157, 0x8880, RZ ;  /* 0x000088809d037816 */ /* 0x002fca00000000ff */
[----:B------:R-:W-:-:S07]  /*2af0*/  IMAD R12, R3, R156, RZ ;  /* 0x0000009c030c7224 */ /* 0x000fce00078e02ff */
.L_x_70:
[----:B------:R-:W-:Y:S05]  /*2b00*/  BSYNC B1 ;  /* 0x0000000000017941 */ /* 0x000fea0003800000 */
.L_x_69:
[----:B-1----:R-:W-:Y:S01]  /*2b10*/  @!P5 IMAD R3, R40, R155, R12 ;  /* 0x0000009b2803d224 */ /* 0x002fe200078e020c */
[----:B------:R-:W-:Y:S04]  /*2b20*/  BSSY B1, `(.L_x_71) ;  /* 0x0000006000017945 */ /* 0x000fe80003800000 */
[----:B------:R1:W-:Y:S01]  /*2b30*/  @!P5 STG.E.U8 desc[UR36][R4.64+0x20], R3 ;  /* 0x000020030400d986 */ /* 0x0003e2000c101124 */
[----:B------:R-:W-:Y:S05]  /*2b40*/  @P2 BRA `(.L_x_72) ;  /* 0x00000000000c2947 */ /* 0x000fea0003800000 */
[----:B--2---:R-:W1:Y:S02]  /*2b50*/  LDG.E.U8 R157, desc[UR36][R8.64+0x21] ;  /* 0x00002124089d7981 */ /* 0x004e64000c1e1100 */
[----:B-1----:R-:W-:-:S05]  /*2b60*/  PRMT R3, R157, 0x8880, RZ ;  /* 0x000088809d037816 */ /* 0x002fca00000000ff */
[----:B------:R-:W-:-:S07]  /*2b70*/  IMAD R12, R3, R156, RZ ;  /* 0x0000009c030c7224 */ /* 0x000fce00078e02ff */
.L_x_72:
[----:B------:R-:W-:Y:S05]  /*2b80*/  BSYNC B1 ;  /* 0x0000000000017941 */ /* 0x000fea0003800000 */
.L_x_71:
        /* <DEDUP_REMOVED lines=11> */
.L_x_74:
[----:B------:R-:W-:Y:S05]  /*2c40*/  BSYNC B1 ;  /* 0x0000000000017941 */ /* 0x000fea0003800000 */
.L_x_73:
[----:B-1----:R-:W-:Y:S01]  /*2c50*/  @!P4 IMAD R3, R42, R155, R12 ;  /* 0x0000009b2a03c224 */ /* 0x002fe200078e020c */
[----:B------:R-:W-:Y:S04]  /*2c60*/  BSSY B1, `(.L_x_75) ;  /* 0x0000006000017945 */ /* 0x000fe80003800000 */
[----:B------:R1:W-:Y:S01]  /*2c70*/  @!P4 STG.E.U8 desc[UR36][R6.64+0x20], R3 ;  /* 0x000020030600c986 */ /* 0x0003e2000c101124 */
[----:B------:R-:W-:Y:S05]  /*2c80*/  @P3 BRA `(.L_x_76) ;  /* 0x00000000000c3947 */ /* 0x000fea0003800000 */
[----:B--2---:R-:W1:Y:S02]  /*2c90*/  LDG.E.U8 R157, desc[UR36][R10.64+0x21] ;  /* 0x000021240a9d7981 */ /* 0x004e64000c1e1100 */
[----:B-1----:R-:W-:-:S05]  /*2ca0*/  PRMT R3, R157, 0x8880, RZ ;  /* 0x000088809d037816 */ /* 0x002fca00000000ff */
[----:B------:R-:W-:-:S07]  /*2cb0*/  IMAD R12, R3, R156, RZ ;  /* 0x0000009c030c7224 */ /* 0x000fce00078e02ff */
.L_x_76:
[----:B------:R-:W-:Y:S05]  /*2cc0*/  BSYNC B1 ;  /* 0x0000000000017941 */ /* 0x000fea0003800000 */
.L_x_75:
[----:B------:R-:W-:Y:S01]  /*2cd0*/  @!P3 IMAD R43, R43, R155, R12 ;  /* 0x0000009b2b2bb224 */ /* 0x000fe200078e020c */
[----:B------:R-:W-:Y:S04]  /*2ce0*/  BSSY B1, `(.L_x_77) ;  /* 0x0000006000017945 */ /* 0x000fe80003800000 */
[----:B------:R0:W-:Y:S01]  /*2cf0*/  @!P3 STG.E.U8 desc[UR36][R6.64+0x21], R43 ;  /* 0x0000212b0600b986 */ /* 0x0001e2000c101124 */
[----:B------:R-:W-:Y:S05]  /*2d00*/  @P5 BRA `(.L_x_78) ;  /* 0x00000000000c5947 */ /* 0x000fea0003800000 */
[----:B--2---:R-:W1:Y:S02]  /*2d10*/  LDG.E.U8 R157, desc[UR36][R8.64+0x28] ;  /* 0x00002824089d7981 */ /* 0x004e64000c1e1100 */
[----:B-1----:R-:W-:-:S05]  /*2d20*/  PRMT R3, R157, 0x8880, RZ ;  /* 0x000088809d037816 */ /* 0x002fca00000000ff */
[----:B------:R-:W-:-:S07]  /*2d30*/  IMAD R12, R3, R156, RZ ;  /* 0x0000009c030c7224 */ /* 0x000fce00078e02ff */
.L_x_78:
[----:B------:R-:W-:Y:S05]  /*2d40*/  BSYNC B1 ;  /* 0x0000000000017941 */ /* 0x000fea0003800000 */
.L_x_77:
[----:B-1----:R-:W-:Y:S01]  /*2d50*/  @!P5 IMAD R3, R44, R155, R12 ;  /* 0x0000009b2c03d224 */ /* 0x002fe200078e020c */
[----:B------:R-:W-:Y:S04]  /*2d60*/  BSSY B1, `(.L_x_79) ;  /* 0x0000006000017945 */ /* 0x000fe80003800000 */
[----:B------:R1:W-:Y:S01]  /*2d70*/  @!P5 STG.E.U8 desc[UR36][R4.64+0x28], R3 ;  /* 0x000028030400d986 */ /* 0x0003e2000c101124 */
[----:B------:R-:W-:Y:S05]  /*2d80*/  @P2 BRA `(.L_x_80) ;  /* 0x00000000000c2947 */ /* 0x000fea0003800000 */
[----:B--2---:R-:W1:Y:S02]  /*2d90*/  LDG.E.U8 R157, desc[UR36][R8.64+0x29] ;  /* 0x00002924089d7981 */ /* 0x004e64000c1e1100 */
[----:B-1----:R-:W-:-:S05]  /*2da0*/  PRMT R3, R157, 0x8880, RZ ;  /* 0x000088809d037816 */ /* 0x002fca00000000ff */
[----:B------:R-:W-:-:S07]  /*2db0*/  IMAD R12, R3, R156, RZ ;  /* 0x0000009c030c7224 */ /* 0x000fce00078e02ff */
.L_x_80:
[----:B------:R-:W-:Y:S05]  /*2dc0*/  BSYNC B1 ;  /* 0x0000000000017941 */ /* 0x000fea0003800000 */
.L_x_79:
        /* <DEDUP_REMOVED lines=11> */
.L_x_82:
[----:B------:R-:W-:Y:S05]  /*2e80*/  BSYNC B1 ;  /* 0x0000000000017941 */ /* 0x000fea0003800000 */
.L_x_81:
[----:B-1----:R-:W-:Y:S01]  /*2e90*/  @!P4 IMAD R3, R46, R155, R12 ;  /* 0x0000009b2e03c224 */ /* 0x002fe200078e020c */
[----:B------:R-:W-:Y:S04]  /*2ea0*/  BSSY B1, `(.L_x_83) ;  /* 0x0000006000017945 */ /* 0x000fe80003800000 */
[----:B------:R1:W-:Y:S01]  /*2eb0*/  @!P4 STG.E.U8 desc[UR36][R6.64+0x28], R3 ;  /* 0x000028030600c986 */ /* 0x0003e2000c101124 */
[----:B------:R-:W-:Y:S05]  /*2ec0*/  @P3 BRA `(.L_x_84) ;  /* 0x00000000000c3947 */ /* 0x000fea0003800000 */
[----:B--2---:R-:W1:Y:S02]  /*2ed0*/  LDG.E.U8 R157, desc[UR36][R10.64+0x29] ;  /* 0x000029240a9d7981 */ /* 0x004e64000c1e1100 */
[----:B-1----:R-:W-:-:S05]  /*2ee0*/  PRMT R3, R157, 0x8880, RZ ;  /* 0x000088809d037816 */ /* 0x002fca00000000ff */
[----:B------:R-:W-:-:S07]  /*2ef0*/  IMAD R12, R3, R156, RZ ;  /* 0x0000009c030c7224 */ /* 0x000fce00078e02ff */
.L_x_84:
[----:B------:R-:W-:Y:S05]  /*2f00*/  BSYNC B1 ;  /* 0x0000000000017941 */ /* 0x000fea0003800000 */
.L_x_83:
[----:B------:R-:W-:Y:S01]  /*2f10*/  @!P3 IMAD R47, R47, R155, R12 ;  /* 0x0000009b2f2fb224 */ /* 0x000fe200078e020c */
[----:B------:R-:W-:Y:S04]  /*2f20*/  BSSY B1, `(.L_x_85) ;  /* 0x0000006000017945 */ /* 0x000fe80003800000 */
[----:B------:R0:W-:Y:S01]  /*2f30*/  @!P3 STG.E.U8 desc[UR36][R6.64+0x29], R47 ;  /* 0x0000292f0600b986 */ /* 0x0001e2000c101124 */
[----:B------:R-:W-:Y:S05]  /*2f40*/  @P5 BRA `(.L_x_86) ;  /* 0x00000000000c5947 */ /* 0x000fea0003800000 */
[----:B--2---:R-:W1:Y:S02]  /*2f50*/  LDG.E.U8 R157, desc[UR36][R8.64+0x30] ;  /* 0x00003024089d7981 */ /* 0x004e64000c1e1100 */
[----:B-1----:R-:W-:-:S05]  /*2f60*/  PRMT R3, R157, 0x8880, RZ ;  /* 0x000088809d037816 */ /* 0x002fca00000000ff */
[----:B------:R-:W-:-:S07]  /*2f70*/  IMAD R12, R3, R156, RZ ;  /* 0x0000009c030c7224 */ /* 0x000fce00078e02ff */
.L_x_86:
[----:B------:R-:W-:Y:S05]  /*2f80*/  BSYNC B1 ;  /* 0x0000000000017941 */ /* 0x000fea0003800000 */
.L_x_85:
[----:B-1----:R-:W-:Y:S01]  /*2f90*/  @!P5 IMAD R3, R48, R155, R12 ;  /* 0x0000009b3003d224 */ /* 0x002fe200078e020c */
[----:B------:R-:W-:Y:S04]  /*2fa0*/  BSSY B1, `(.L_x_87) ;  /* 0x0000006000017945 */ /* 0x000fe80003800000 */
[----:B------:R1:W-:Y:S01]  /*2fb0*/  @!P5 STG.E.U8 desc[UR36][R4.64+0x30], R3 ;  /* 0x000030030400d986 */ /* 0x0003e2000c101124 */
[----:B------:R-:W-:Y:S05]  /*2fc0*/  @P2 BRA `(.L_x_88) ;  /* 0x00000000000c2947 */ /* 0x000fea0003800000 */
[----:B--2---:R-:W1:Y:S02]  /*2fd0*/  LDG.E.U8 R157, desc[UR36][R8.64+0x31] ;  /* 0x00003124089d7981 */ /* 0x004e64000c1e1100 */
[----:B-1----:R-:W-:-:S05]  /*2fe0*/  PRMT R3, R157, 0x8880, RZ ;  /* 0x000088809d037816 */ /* 0x002fca00000000ff */
[----:B------:R-:W-:-:S07]  /*2ff0*/  IMAD R12, R3, R156, RZ ;  /* 0x0000009c030c7224 */ /* 0x000fce00078e02ff */
.L_x_88:
[----:B------:R-:W-:Y:S05]  /*3000*/  BSYNC B1 ;  /* 0x0000000000017941 */ /* 0x000fea0003800000 */
.L_x_87:
        /* <DEDUP_REMOVED lines=11> */
.L_x_90:
[----:B------:R-:W-:Y:S05]  /*30c0*/  BSYNC B1 ;  /* 0x0000000000017941 */ /* 0x000fea0003800000 */
.L_x_89:
[----:B-1----:R-:W-:Y:S01]  /*30d0*/  @!P4 IMAD R3, R50, R155, R12 ;  /* 0x0000009b3203c224 */ /* 0x002fe200078e020c */
[----:B------:R-:W-:Y:S04]  /*30e0*/  BSSY B1, `(.L_x_91) ;  /* 0x0000006000017945 */ /* 0x000fe80003800000 */
[----:B------:R1:W-:Y:S01]  /*30f0*/  @!P4 STG.E.U8 desc[UR36][R6.64+0x30], R3 ;  /* 0x000030030600c986 */ /* 0x0003e2000c101124 */
[----:B------:R-:W-:Y:S05]  /*3100*/  @P3 BRA `(.L_x_92) ;  /* 0x00000000000c3947 */ /* 0x000fea0003800000 */
[----:B--2---:R-:W1:Y:S02]  /*3110*/  LDG.E.U8 R157, desc[UR36][R10.64+0x31] ;  /* 0x000031240a9d7981 */ /* 0x004e64000c1e1100 */
[----:B-1----:R-:W-:-:S05]  /*3120*/  PRMT R3, R157, 0x8880, RZ ;  /* 0x000088809d037816 */ /* 0x002fca00000000ff */
[----:B------:R-:W-:-:S07]  /*3130*/  IMAD R12, R3, R156, RZ ;  /* 0x0000009c030c7224 */ /* 0x000fce00078e02ff */
.L_x_92:
[----:B------:R-:W-:Y:S05]  /*3140*/  BSYNC B1 ;  /* 0x0000000000017941 */ /* 0x000fea0003800000 */
.L_x_91:
[----:B------:R-:W-:Y:S01]  /*3150*/  @!P3 IMAD R51, R51, R155, R12 ;  /* 0x0000009b3333b224 */ /* 0x000fe200078e020c */
[----:B------:R-:W-:Y:S04]  /*3160*/  BSSY B1, `(.L_x_93) ;  /* 0x0000006000017945 */ /* 0x000fe80003800000 */
[----:B------:R0:W-:Y:S01]  /*3170*/  @!P3 STG.E.U8 desc[UR36][R6.64+0x31], R51 ;  /* 0x000031330600b986 */ /* 0x0001e2000c101124 */
[----:B------:R-:W-:Y:S05]  /*3180*/  @P5 BRA `(.L_x_94) ;  /* 0x00000000000c5947 */ /* 0x000fea0003800000 */
[----:B--2---:R-:W1:Y:S02]  /*3190*/  LDG.E.U8 R157, desc[UR36][R8.64+0x38] ;  /* 0x00003824089d7981 */ /* 0x004e64000c1e1100 */
[----:B-1----:R-:W-:-:S05]  /*31a0*/  PRMT R3, R157, 0x8880, RZ ;  /* 0x000088809d037816 */ /* 0x002fca00000000ff */
[----:B------:R-:W-:-:S07]  /*31b0*/  IMAD R12, R3, R156, RZ ;  /* 0x0000009c030c7224 */ /* 0x000fce00078e02ff */
.L_x_94:
[----:B------:R-:W-:Y:S05]  /*31c0*/  BSYNC B1 ;  /* 0x0000000000017941 */ /* 0x000fea0003800000 */
.L_x_93:
[----:B-1----:R-:W-:Y:S01]  /*31d0*/  @!P5 IMAD R3, R52, R155, R12 ;  /* 0x0000009b3403d224 */ /* 0x002fe200078e020c */
[----:B------:R-:W-:Y:S04]  /*31e0*/  BSSY B1, `(.L_x_95) ;  /* 0x0000006000017945 */ /* 0x000fe80003800000 */
[----:B------:R1:W-:Y:S01]  /*31f0*/  @!P5 STG.E.U8 desc[UR36][R4.64+0x38], R3 ;  /* 0x000038030400d986 */ /* 0x0003e2000c101124 */
[----:B------:R-:W-:Y:S05]  /*3200*/  @P2 BRA `(.L_x_96) ;  /* 0x00000000000c2947 */ /* 0x000fea0003800000 */
[----:B--2---:R-:W1:Y:S02]  /*3210*/  LDG.E.U8 R157, desc[UR36][R8.64+0x39] ;  /* 0x00003924089d7981 */ /* 0x004e64000c1e1100 */
[----:B-1----:R-:W-:-:S05]  /*3220*/  PRMT R3, R157, 0x8880, RZ ;  /* 0x000088809d037816 */ /* 0x002fca00000000ff */
[----:B------:R-:W-:-:S07]  /*3230*/  IMAD R12, R3, R156, RZ ;  /* 0x0000009c030c7224 */ /* 0x000fce00078e02ff */
.L_x_96:
[----:B------:R-:W-:Y:S05]  /*3240*/  BSYNC B1 ;  /* 0x0000000000017941 */ /* 0x000fea0003800000 */
.L_x_95:
        /* <DEDUP_REMOVED lines=11> */
.L_x_98:
[----:B------:R-:W-:Y:S05]  /*3300*/  BSYNC B1 ;  /* 0x0000000000017941 */ /* 0x000fea0003800000 */
.L_x_97:
[----:B-1----:R-:W-:Y:S01]  /*3310*/  @!P4 IMAD R3, R54, R155, R12 ;  /* 0x0000009b3603c224 */ /* 0x002fe200078e020c */
[----:B------:R-:W-:Y:S04]  /*3320*/  BSSY B1, `(.L_x_99) ;  /* 0x0000006000017945 */ /* 0x000fe80003800000 */
[----:B------:R1:W-:Y:S01]  /*3330*/  @!P4 STG.E.U8 desc[UR36][R6.64+0x38], R3 ;  /* 0x000038030600c986 */ /* 0x0003e2000c101124 */
[----:B------:R-:W-:Y:S05]  /*3340*/  @P3 BRA `(.L_x_100) ;  /* 0x00000000000c3947 */ /* 0x000fea0003800000 */
[----:B--2---:R-:W1:Y:S02]  /*3350*/  LDG.E.U8 R157, desc[UR36][R10.64+0x39] ;  /* 0x000039240a9d7981 */ /* 0x004e64000c1e1100 */
[----:B-1----:R-:W-:-:S05]  /*3360*/  PRMT R3, R157, 0x8880, RZ ;  /* 0x000088809d037816 */ /* 0x002fca00000000ff */
[----:B------:R-:W-:-:S07]  /*3370*/  IMAD R12, R3, R156, RZ ;  /* 0x0000009c030c7224 */ /* 0x000fce00078e02ff */
.L_x_100:
[----:B------:R-:W-:Y:S05]  /*3380*/  BSYNC B1 ;  /* 0x0000000000017941 */ /* 0x000fea0003800000 */
.L_x_99:
[----:B------:R-:W-:Y:S01]  /*3390*/  @!P3 IMAD R55, R55, R155, R12 ;  /* 0x0000009b3737b224 */ /* 0x000fe200078e020c */
[----:B------:R-:W-:Y:S04]  /*33a0*/  BSSY B1, `(.L_x_101) ;  /* 0x0000006000017945 */ /* 0x000fe80003800000 */
[----:B------:R0:W-:Y:S01]  /*33b0*/  @!P3 STG.E.U8 desc[UR36][R6.64+0x39], R55 ;  /* 0x000039370600b986 */ /* 0x0001e2000c101124 */
[----:B------:R-:W-:Y:S05]  /*33c0*/  @P5 BRA `(.L_x_102) ;  /* 0x00000000000c5947 */ /* 0x000fea0003800000 */
[----:B--2---:R-:W1:Y:S02]  /*33d0*/  LDG.E.U8 R157, desc[UR36][R8.64+0x40] ;  /* 0x00004024089d7981 */ /* 0x004e64000c1e1100 */
[----:B-1----:R-:W-:-:S05]  /*33e0*/  PRMT R3, R157, 0x8880, RZ ;  /* 0x000088809d037816 */ /* 0x002fca00000000ff */
[----:B------:R-:W-:-:S07]  /*33f0*/  IMAD R12, R3, R156, RZ ;  /* 0x0000009c030c7224 */ /* 0x000fce00078e02ff */
.L_x_102:
[----:B------:R-:W-:Y:S05]  /*3400*/  BSYNC B1 ;  /* 0x0000000000017941 */ /* 0x000fea0003800000 */
.L_x_101:
[----:B-1----:R-:W-:Y:S01]  /*3410*/  @!P5 IMAD R3, R56, R155, R12 ;  /* 0x0000009b3803d224 */ /* 0x002fe200078e020c */
[----:B------:R-:W-:Y:S04]  /*3420*/  BSSY B1, `(.L_x_103) ;  /* 0x0000006000017945 */ /* 0x000fe80003800000 */
[----:B------:R1:W-:Y:S01]  /*3430*/  @!P5 STG.E.U8 desc[UR36][R4.64+0x40], R3 ;  /* 0x000040030400d986 */ /* 0x0003e2000c101124 */
[----:B------:R-:W-:Y:S05]  /*3440*/  @P2 BRA `(.L_x_104) ;  /* 0x00000000000c2947 */ /* 0x000fea0003800000 */
[----:B--2---:R-:W1:Y:S02]  /*3450*/  LDG.E.U8 R157, desc[UR36][R8.64+0x41] ;  /* 0x00004124089d7981 */ /* 0x004e64000c1e1100 */
[----:B-1----:R-:W-:-:S05]  /*3460*/  PRMT R3, R157, 0x8880, RZ ;  /* 0x000088809d037816 */ /* 0x002fca00000000ff */
[----:B------:R-:W-:-:S07]  /*3470*/  IMAD R12, R3, R156, RZ ;  /* 0x0000009c030c7224 */ /* 0x000fce00078e02ff */
.L_x_104:
[----:B------:R-:W-:Y:S05]  /*3480*/  BSYNC B1 ;  /* 0x0000000000017941 */ /* 0x000fea0003800000 */
.L_x_103:
        /* <DEDUP_REMOVED lines=11> */
.L_x_106:
[----:B------:R-:W-:Y:S05]  /*3540*/  BSYNC B1 ;  /* 0x0000000000017941 */ /* 0x000fea0003800000 */
.L_x_105:
[----:B-1----:R-:W-:Y:S01]  /*3550*/  @!P4 IMAD R3, R58, R155, R12 ;  /* 0x0000009b3a03c224 */ /* 0x002fe200078e020c */
[----:B------:R-:W-:Y:S04]  /*3560*/  BSSY B1, `(.L_x_107) ;  /* 0x0000006000017945 */ /* 0x000fe80003800000 */
[----:B------:R1:W-:Y:S01]  /*3570*/  @!P4 STG.E.U8 desc[UR36][R6.64+0x40], R3 ;  /* 0x000040030600c986 */ /* 0x0003e2000c101124 */
[----:B------:R-:W-:Y:S05]  /*3580*/  @P3 BRA `(.L_x_108) ;  /* 0x00000000000c3947 */ /* 0x000fea0003800000 */
[----:B--2---:R-:W1:Y:S02]  /*3590*/  LDG.E.U8 R157, desc[UR36][R10.64+0x41] ;  /* 0x000041240a9d7981 */ /* 0x004e64000c1e1100 */
[----:B-1----:R-:W-:-:S05]  /*35a0*/  PRMT R3, R157, 0x8880, RZ ;  /* 0x000088809d037816 */ /* 0x002fca00000000ff */
[----:B------:R-:W-:-:S07]  /*35b0*/  IMAD R12, R3, R156, RZ ;  /* 0x0000009c030c7224 */ /* 0x000fce00078e02ff */
.L_x_108:
[----:B------:R-:W-:Y:S05]  /*35c0*/  BSYNC B1 ;  /* 0x0000000000017941 */ /* 0x000fea0003800000 */
.L_x_107:
[----:B------:R-:W-:Y:S01]  /*35d0*/  @!P3 IMAD R59, R59, R155, R12 ;  /* 0x0000009b3b3bb224 */ /* 0x000fe200078e020c */
[----:B------:R-:W-:Y:S04]  /*35e0*/  BSSY B1, `(.L_x_109) ;  /* 0x0000006000017945 */ /* 0x000fe80003800000 */
[----:B------:R0:W-:Y:S01]  /*35f0*/  @!P3 STG.E.U8 desc[UR36][R6.64+0x41], R59 ;  /* 0x0000413b0600b986 */ /* 0x0001e2000c101124 */
[----:B------:R-:W-:Y:S05]  /*3600*/  @P5 BRA `(.L_x_110) ;  /* 0x00000000000c5947 */ /* 0x000fea0003800000 */
[----:B--2---:R-:W1:Y:S02]  /*3610*/  LDG.E.U8 R157, desc[UR36][R8.64+0x48] ;  /* 0x00004824089d7981 */ /* 0x004e64000c1e1100 */
[----:B-1----:R-:W-:-:S05]  /*3620*/  PRMT R3, R157, 0x8880, RZ ;  /* 0x000088809d037816 */ /* 0x002fca00000000ff */
[----:B------:R-:W-:-:S07]  /*3630*/  IMAD R12, R3, R156, RZ ;  /* 0x0000009c030c7224 */ /* 0x000fce00078e02ff */
.L_x_110:
[----:B------:R-:W-:Y:S05]  /*3640*/  BSYNC B1 ;  /* 0x0000000000017941 */ /* 0x000fea0003800000 */
.L_x_109:
[----:B-1----:R-:W-:Y:S01]  /*3650*/  @!P5 IMAD R3, R60, R155, R12 ;  /* 0x0000009b3c03d224 */ /* 0x002fe200078e020c */
[----:B------:R-:W-:Y:S04]  /*3660*/  BSSY B1, `(.L_x_111) ;  /* 0x0000006000017945 */ /* 0x000fe80003800000 */
[----:B------:R1:W-:Y:S01]  /*3670*/  @!P5 STG.E.U8 desc[UR36][R4.64+0x48], R3 ;  /* 0x000048030400d986 */ /* 0x0003e2000c101124 */
[----:B------:R-:W-:Y:S05]  /*3680*/  @P2 BRA `(.L_x_112) ;  /* 0x00000000000c2947 */ /* 0x000fea0003800000 */
[----:B--2---:R-:W1:Y:S02]  /*3690*/  LDG.E.U8 R157, desc[UR36][R8.64+0x49] ;  /* 0x00004924089d7981 */ /* 0x004e64000c1e1100 */
[----:B-1----:R-:W-:-:S05]  /*36a0*/  PRMT R3, R157, 0x8880, RZ ;  /* 0x000088809d037816 */ /* 0x002fca00000000ff */
[----:B------:R-:W-:-:S07]  /*36b0*/  IMAD R12, R3, R156, RZ ;  /* 0x0000009c030c7224 */ /* 0x000fce00078e02ff */
.L_x_112:
[----:B------:R-:W-:Y:S05]  /*36c0*/  BSYNC B1 ;  /* 0x0000000000017941 */ /* 0x000fea0003800000 */
.L_x_111:
        /* <DEDUP_REMOVED lines=11> */
.L_x_114:
[----:B------:R-:W-:Y:S05]  /*3780*/  BSYNC B1 ;  /* 0x0000000000017941 */ /* 0x000fea0003800000 */
.L_x_113:
[----:B-1----:R-:W-:Y:S01]  /*3790*/  @!P4 IMAD R3, R62, R155, R12 ;  /* 0x0000009b3e03c224 */ /* 0x002fe200078e020c */
[----:B------:R-:W-:Y:S04]  /*37a0*/  BSSY B1, `(.L_x_115) ;  /* 0x0000006000017945 */ /* 0x000fe80003800000 */
[----:B------:R1:W-:Y:S01]  /*37b0*/  @!P4 STG.E.U8 desc[UR36][R6.64+0x48], R3 ;  /* 0x000048030600c986 */ /* 0x0003e2000c101124 */
[----:B------:R-:W-:Y:S05]  /*37c0*/  @P3 BRA `(.L_x_116) ;  /* 0x00000000000c3947 */ /* 0x000fea0003800000 */
[----:B--2---:R-:W1:Y:S02]  /*37d0*/  LDG.E.U8 R157, desc[UR36][R10.64+0x49] ;  /* 0x000049240a9d7981 */ /* 0x004e64000c1e1100 */
[----:B-1----:R-:W-:-:S05]  /*37e0*/  PRMT R3, R157, 0x8880, RZ ;  /* 0x000088809d037816 */ /* 0x002fca00000000ff */
[----:B------:R-:W-:-:S07]  /*37f0*/  IMAD R12, R3, R156, RZ ;  /* 0x0000009c030c7224 */ /* 0x000fce00078e02ff */
.L_x_116:
[----:B------:R-:W-:Y:S05]  /*3800*/  BSYNC B1 ;  /* 0x0000000000017941 */ /* 0x000fea0003800000 */
.L_x_115:
[----:B------:R-:W-:Y:S01]  /*3810*/  @!P3 IMAD R63, R63, R155, R12 ;  /* 0x0000009b3f3fb224 */ /* 0x000fe200078e020c */
[----:B------:R-:W-:Y:S04]  /*3820*/  BSSY B1, `(.L_x_117) ;  /* 0x0000006000017945 */ /* 0x000fe80003800000 */
[----:B------:R0:W-:Y:S01]  /*3830*/  @!P3 STG.E.U8 desc[UR36][R6.64+0x49], R63 ;  /* 0x0000493f0600b986 */ /* 0x0001e2000c101124 */
[----:B------:R-:W-:Y:S05]  /*3840*/  @P5 BRA `(.L_x_118) ;  /* 0x00000000000c5947 */ /* 0x000fea0003800000 */
[----:B--2---:R-:W1:Y:S02]  /*3850*/  LDG.E.U8 R157, desc[UR36][R8.64+0x50] ;  /* 0x00005024089d7981 */ /* 0x004e64000c1e1100 */
[----:B-1----:R-:W-:-:S05]  /*3860*/  PRMT R3, R157, 0x8880, RZ ;  /* 0x000088809d037816 */ /* 0x002fca00000000ff */
[----:B------:R-:W-:-:S07]  /*3870*/  IMAD R12, R3, R156, RZ ;  /* 0x0000009c030c7224 */ /* 0x000fce00078e02ff */
.L_x_118:
[----:B------:R-:W-:Y:S05]  /*3880*/  BSYNC B1 ;  /* 0x0000000000017941 */ /* 0x000fea0003800000 */
.L_x_117:
[----:B-1----:R-:W-:Y:S01]  /*3890*/  @!P5 IMAD R3, R64, R155, R12 ;  /* 0x0000009b4003d224 */ /* 0x002fe200078e020c */
[----:B------:R-:W-:Y:S04]  /*38a0*/  BSSY B1, `(.L_x_119) ;  /* 0x0000006000017945 */ /* 0x000fe80003800000 */
[----:B------:R1:W-:Y:S01]  /*38b0*/  @!P5 STG.E.U8 desc[UR36][R4.64+0x50], R3 ;  /* 0x000050030400d986 */ /* 0x0003e2000c101124 */
[----:B------:R-:W-:Y:S05]  /*38c0*/  @P2 BRA `(.L_x_120) ;  /* 0x00000000000c2947 */ /* 0x000fea0003800000 */
[----:B--2---:R-:W1:Y:S02]  /*38d0*/  LDG.E.U8 R157, desc[UR36][R8.64+0x51] ;  /* 0x00005124089d7981 */ /* 0x004e64000c1e1100 */
[----:B-1----:R-:W-:-:S05]  /*38e0*/  PRMT R3, R157, 0x8880, RZ ;  /* 0x000088809d037816 */ /* 0x002fca00000000ff */
[----:B------:R-:W-:-:S07]  /*38f0*/  IMAD R12, R3, R156, RZ ;  /* 0x0000009c030c7224 */ /* 0x000fce00078e02ff */
.L_x_120:
[----:B------:R-:W-:Y:S05]  /*3900*/  BSYNC B1 ;  /* 0x0000000000017941 */ /* 0x000fea0003800000 */
.L_x_119:
        /* <DEDUP_REMOVED lines=11> */
.L_x_122:
[----:B------:R-:W-:Y:S05]  /*39c0*/  BSYNC B1 ;  /* 0x0000000000017941 */ /* 0x000fea0003800000 */
.L_x_121:
[----:B-1----:R-:W-:Y:S01]  /*39d0*/  @!P4 IMAD R3, R66, R155, R12 ;  /* 0x0000009b4203c224 */ /* 0x002fe200078e020c */
[----:B------:R-:W-:Y:S04]  /*39e0*/  BSSY B1, `(.L_x_123) ;  /* 0x0000006000017945 */ /* 0x000fe80003800000 */
[----:B------:R1:W-:Y:S01]  /*39f0*/  @!P4 STG.E.U8 desc[UR36][R6.64+0x50], R3 ;  /* 0x000050030600c986 */ /* 0x0003e2000c101124 */
[----:B------:R-:W-:Y:S05]  /*3a00*/  @P3 BRA `(.L_x_124) ;  /* 0x00000000000c3947 */ /* 0x000fea0003800000 */
[----:B--2---:R-:W1:Y:S02]  /*3a10*/  LDG.E.U8 R157, desc[UR36][R10.64+0x51] ;  /* 0x000051240a9d7981 */ /* 0x004e64000c1e1100 */
[----:B-1----:R-:W-:-:S05]  /*3a20*/  PRMT R3, R157, 0x8880, RZ ;  /* 0x000088809d037816 */ /* 0x002fca00000000ff */
[----:B------:R-:W-:-:S07]  /*3a30*/  IMAD R12, R3, R156, RZ ;  /* 0x0000009c030c7224 */ /* 0x000fce00078e02ff */
.L_x_124:
[----:B------:R-:W-:Y:S05]  /*3a40*/  BSYNC B1 ;  /* 0x0000000000017941 */ /* 0x000fea0003800000 */
.L_x_123:
[----:B------:R-:W-:Y:S01]  /*3a50*/  @!P3 IMAD R67, R67, R155, R12 ;  /* 0x0000009b4343b224 */ /* 0x000fe200078e020c */
[----:B------:R-:W-:Y:S04]  /*3a60*/  BSSY B1, `(.L_x_125) ;  /* 0x0000006000017945 */ /* 0x000fe80003800000 */
[----:B------:R0:W-:Y:S01]  /*3a70*/  @!P3 STG.E.U8 desc[UR36][R6.64+0x51], R67 ;  /* 0x000051430600b986 */ /* 0x0001e2000c101124 */
[----:B------:R-:W-:Y:S05]  /*3a80*/  @P5 BRA `(.L_x_126) ;  /* 0x00000000000c5947 */ /* 0x000fea0003800000 */
[----:B--2---:R-:W1:Y:S02]  /*3a90*/  LDG.E.U8 R157, desc[UR36][R8.64+0x58] ;  /* 0x00005824089d7981 */ /* 0x004e64000c1e1100 */
[----:B-1----:R-:W-:-:S05]  /*3aa0*/  PRMT R3, R157, 0x8880, RZ ;  /* 0x000088809d037816 */ /* 0x002fca00000000ff */
[----:B------:R-:W-:-:S07]  /*3ab0*/  IMAD R12, R3, R156, RZ ;  /* 0x0000009c030c7224 */ /* 0x000fce00078e02ff */
.L_x_126:
[----:B------:R-:W-:Y:S05]  /*3ac0*/  BSYNC B1 ;  /* 0x0000000000017941 */ /* 0x000fea0003800000 */
.L_x_125:
[----:B-1----:R-:W-:Y:S01]  /*3ad0*/  @!P5 IMAD R3, R68, R155, R12 ;  /* 0x0000009b4403d224 */ /* 0x002fe200078e020c */
[----:B------:R-:W-:Y:S04]  /*3ae0*/  BSSY B1, `(.L_x_127) ;  /* 0x0000006000017945 */ /* 0x000fe80003800000 */
[----:B------:R1:W-:Y:S01]  /*3af0*/  @!P5 STG.E.U8 desc[UR36][R4.64+0x58], R3 ;  /* 0x000058030400d986 */ /* 0x0003e2000c101124 */
[----:B------:R-:W-:Y:S05]  /*3b00*/  @P2 BRA `(.L_x_128) ;  /* 0x00000000000c2947 */ /* 0x000fea0003800000 */
[----:B--2---:R-:W1:Y:S02]  /*3b10*/  LDG.E.U8 R157, desc[UR36][R8.64+0x59] ;  /* 0x00005924089d7981 */ /* 0x004e64000c1e1100 */
[----:B-1----:R-:W-:-:S05]  /*3b20*/  PRMT R3, R157, 0x8880, RZ ;  /* 0x000088809d037816 */ /* 0x002fca00000000ff */
[----:B------:R-:W-:-:S07]  /*3b30*/  IMAD R12, R3, R156, RZ ;  /* 0x0000009c030c7224 */ /* 0x000fce00078e02ff */
.L_x_128:
[----:B------:R-:W-:Y:S05]  /*3b40*/  BSYNC B1 ;  /* 0x0000000000017941 */ /* 0x000fea0003800000 */
.L_x_127:
        /* <DEDUP_REMOVED lines=11> */
.L_x_130:
[----:B------:R-:W-:Y:S05]  /*3c00*/  BSYNC B1 ;  /* 0x0000000000017941 */ /* 0x000fea0003800000 */
.L_x_129:
[----:B-1----:R-:W-:Y:S01]  /*3c10*/  @!P4 IMAD R3, R70, R155, R12 ;  /* 0x0000009b4603c224 */ /* 0x002fe200078e020c */
[----:B------:R-:W-:Y:S04]  /*3c20*/  BSSY B1, `(.L_x_131) ;  /* 0x0000006000017945 */ /* 0x000fe80003800000 */
[----:B------:R1:W-:Y:S01]  /*3c30*/  @!P4 STG.E.U8 desc[UR36][R6.64+0x58], R3 ;  /* 0x000058030600c986 */ /* 0x0003e2000c101124 */
[----:B------:R-:W-:Y:S05]  /*3c40*/  @P3 BRA `(.L_x_132) ;  /* 0x00000000000c3947 */ /* 0x000fea0003800000 */
[----:B--2---:R-:W1:Y:S02]  /*3c50*/  LDG.E.U8 R157, desc[UR36][R10.64+0x59] ;  /* 0x000059240a9d7981 */ /* 0x004e64000c1e1100 */
[----:B-1----:R-:W-:-:S05]  /*3c60*/  PRMT R3, R157, 0x8880, RZ ;  /* 0x000088809d037816 */ /* 0x002fca00000000ff */
[----:B------:R-:W-:-:S07]  /*3c70*/  IMAD R12, R3, R156, RZ ;  /* 0x0000009c030c7224 */ /* 0x000fce00078e02ff */
.L_x_132:
[----:B------:R-:W-:Y:S05]  /*3c80*/  BSYNC B1 ;  /* 0x0000000000017941 */ /* 0x000fea0003800000 */
.L_x_131:
[----:B------:R-:W-:Y:S01]  /*3c90*/  @!P3 IMAD R71, R71, R155, R12 ;  /* 0x0000009b4747b224 */ /* 0x000fe200078e020c */
[----:B------:R-:W-:Y:S04]  /*3ca0*/  BSSY B1, `(.L_x_133) ;  /* 0x0000006000017945 */ /* 0x000fe80003800000 */
[----:B------:R0:W-:Y:S01]  /*3cb0*/  @!P3 STG.E.U8 desc[UR36][R6.64+0x59], R71 ;  /* 0x000059470600b986 */ /* 0x0001e2000c101124 */
[----:B------:R-:W-:Y:S05]  /*3cc0*/  @P5 BRA `(.L_x_134) ;  /* 0x00000000000c5947 */ /* 0x000fea0003800000 */
[----:B--2---:R-:W1:Y:S02]  /*3cd0*/  LDG.E.U8 R157, desc[UR36][R8.64+0x60] ;  /* 0x00006024089d7981 */ /* 0x004e64000c1e1100 */
[----:B-1----:R-:W-:-:S05]  /*3ce0*/  PRMT R3, R157, 0x8880, RZ ;  /* 0x000088809d037816 */ /* 0x002fca00000000ff */
[----:B------:R-:W-:-:S07]  /*3cf0*/  IMAD R12, R3, R156, RZ ;  /* 0x0000009c030c7224 */ /* 0x000fce00078e02ff */
.L_x_134:
[----:B------:R-:W-:Y:S05]  /*3d00*/  BSYNC B1 ;  /* 0x0000000000017941 */ /* 0x000fea0003800000 */
.L_x_133:
[----:B-1----:R-:W-:Y:S01]  /*3d10*/  @!P5 IMAD R3, R72, R155, R12 ;  /* 0x0000009b4803d224 */ /* 0x002fe200078e020c */
[----:B------:R-:W-:Y:S04]  /*3d20*/  BSSY B1, `(.L_x_135) ;  /* 0x0000006000017945 */ /* 0x000fe80003800000 */
[----:B------:R1:W-:Y:S01]  /*3d30*/  @!P5 STG.E.U8 desc[UR36][R4.64+0x60], R3 ;  /* 0x000060030400d986 */ /* 0x0003e2000c101124 */
[----:B------:R-:W-:Y:S05]  /*3d40*/  @P2 BRA `(.L_x_136) ;  /* 0x00000000000c2947 */ /* 0x000fea0003800000 */
[----:B--2---:R-:W1:Y:S02]  /*3d50*/  LDG.E.U8 R157, desc[UR36][R8.64+0x61] ;  /* 0x00006124089d7981 */ /* 0x004e64000c1e1100 */
[----:B-1----:R-:W-:-:S05]  /*3d60*/  PRMT R3, R157, 0x8880, RZ ;  /* 0x000088809d037816 */ /* 0x002fca00000000ff */
[----:B------:R-:W-:-:S07]  /*3d70*/  IMAD R12, R3, R156, RZ ;  /* 0x0000009c030c7224 */ /* 0x000fce00078e02ff */
.L_x_136:
[----:B------:R-:W-:Y:S05]  /*3d80*/  BSYNC B1 ;  /* 0x0000000000017941 */ /* 0x000fea0003800000 */
.L_x_135:
        /* <DEDUP_REMOVED lines=11> */
.L_x_138:
[----:B------:R-:W-:Y:S05]  /*3e40*/  BSYNC B1 ;  /* 0x0000000000017941 */ /* 0x000fea0003800000 */
.L_x_137:
[----:B-1----:R-:W-:Y:S01]  /*3e50*/  @!P4 IMAD R3, R74, R155, R12 ;  /* 0x0000009b4a03c224 */ /* 0x002fe200078e020c */
[----:B------:R-:W-:Y:S04]  /*3e60*/  BSSY B1, `(.L_x_139) ;  /* 0x0000006000017945 */ /* 0x000fe80003800000 */
[----:B------:R1:W-:Y:S01]  /*3e70*/  @!P4 STG.E.U8 desc[UR36][R6.64+0x60], R3 ;  /* 0x000060030600c986 */ /* 0x0003e2000c101124 */
[----:B------:R-:W-:Y:S05]  /*3e80*/  @P3 BRA `(.L_x_140) ;  /* 0x00000000000c3947 */ /* 0x000fea0003800000 */
[----:B--2---:R-:W1:Y:S02]  /*3e90*/  LDG.E.U8 R157, desc[UR36][R10.64+0x61] ;  /* 0x000061240a9d7981 */ /* 0x004e64000c1e1100 */
[----:B-1----:R-:W-:-:S05]  /*3ea0*/  PRMT R3, R157, 0x8880, RZ ;  /* 0x000088809d037816 */ /* 0x002fca00000000ff */
[----:B------:R-:W-:-:S07]  /*3eb0*/  IMAD R12, R3, R156, RZ ;  /* 0x0000009c030c7224 */ /* 0x000fce00078e02ff */
.L_x_140:
[----:B------:R-:W-:Y:S05]  /*3ec0*/  BSYNC B1 ;  /* 0x0000000000017941 */ /* 0x000fea0003800000 */
.L_x_139:
[----:B------:R-:W-:Y:S01]  /*3ed0*/  @!P3 IMAD R75, R75, R155, R12 ;  /* 0x0000009b4b4bb224 */ /* 0x000fe200078e020c */
[----:B------:R-:W-:Y:S04]  /*3ee0*/  BSSY B1, `(.L_x_141) ;  /* 0x0000006000017945 */ /* 0x000fe80003800000 */
[----:B------:R0:W-:Y:S01]  /*3ef0*/  @!P3 STG.E.U8 desc[UR36][R6.64+0x61], R75 ;  /* 0x0000614b0600b986 */ /* 0x0001e2000c101124 */
[----:B------:R-:W-:Y:S05]  /*3f00*/  @P5 BRA `(.L_x_142) ;  /* 0x00000000000c5947 */ /* 0x000fea0003800000 */
[----:B--2---:R-:W1:Y:S02]  /*3f10*/  LDG.E.U8 R157, desc[UR36][R8.64+0x68] ;  /* 0x00006824089d7981 */ /* 0x004e64000c1e1100 */
[----:B-1----:R-:W-:-:S05]  /*3f20*/  PRMT R3, R157, 0x8880, RZ ;  /* 0x000088809d037816 */ /* 0x002fca00000000ff */
[----:B------:R-:W-:-:S07]  /*3f30*/  IMAD R12, R3, R156, RZ ;  /* 0x0000009c030c7224 */ /* 0x000fce00078e02ff */
.L_x_142:
[----:B------:R-:W-:Y:S05]  /*3f40*/  BSYNC B1 ;  /* 0x0000000000017941 */ /* 0x000fea0003800000 */
.L_x_141:
[----:B-1----:R-:W-:Y:S01]  /*3f50*/  @!P5 IMAD R3, R76, R155, R12 ;  /* 0x0000009b4c03d224 */ /* 0x002fe200078e020c */
[----:B------:R-:W-:Y:S04]  /*3f60*/  BSSY B1, `(.L_x_143) ;  /* 0x0000006000017945 */ /* 0x000fe80003800000 */
[----:B------:R1:W-:Y:S01]  /*3f70*/  @!P5 STG.E.U8 desc[UR36][R4.64+0x68], R3 ;  /* 0x000068030400d986 */ /* 0x0003e2000c101124 */
[----:B------:R-:W-:Y:S05]  /*3f80*/  @P2 BRA `(.L_x_144) ;  /* 0x00000000000c2947 */ /* 0x000fea0003800000 */
[----:B--2---:R-:W1:Y:S02]  /*3f90*/  LDG.E.U8 R157, desc[UR36][R8.64+0x69] ;  /* 0x00006924089d7981 */ /* 0x004e64000c1e1100 */
[----:B-1----:R-:W-:-:S05]  /*3fa0*/  PRMT R3, R157, 0x8880, RZ ;  /* 0x000088809d037816 */ /* 0x002fca00000000ff */
[----:B------:R-:W-:-:S07]  /*3fb0*/  IMAD R12, R3, R156, RZ ;  /* 0x0000009c030c7224 */ /* 0x000fce00078e02ff */
.L_x_144:
[----:B------:R-:W-:Y:S05]  /*3fc0*/  BSYNC B1 ;  /* 0x0000000000017941 */ /* 0x000fea0003800000 */
.L_x_143:
        /* <DEDUP_REMOVED lines=11> */
.L_x_146:
[----:B------:R-:W-:Y:S05]  /*4080*/  BSYNC B1 ;  /* 0x0000000000017941 */ /* 0x000fea0003800000 */
.L_x_145:
[----:B-1----:R-:W-:Y:S01]  /*4090*/  @!P4 IMAD R3, R78, R155, R12 ;  /* 0x0000009b4e03c224 */ /* 0x002fe200078e020c */
[----:B------:R-:W-:Y:S04]  /*40a0*/  BSSY B1, `(.L_x_147) ;  /* 0x0000006000017945 */ /* 0x000fe80003800000 */
[----:B------:R1:W-:Y:S01]  /*40b0*/  @!P4 STG.E.U8 desc[UR36][R6.64+0x68], R3 ;  /* 0x000068030600c986 */ /* 0x0003e2000c101124 */
[----:B------:R-:W-:Y:S05]  /*40c0*/  @P3 BRA `(.L_x_148) ;  /* 0x00000000000c3947 */ /* 0x000fea0003800000 */
[----:B--2---:R-:W1:Y:S02]  /*40d0*/  LDG.E.U8 R157, desc[UR36][R10.64+0x69] ;  /* 0x000069240a9d7981 */ /* 0x004e64000c1e1100 */
[----:B-1----:R-:W-:-:S05]  /*40e0*/  PRMT R3, R157, 0x8880, RZ ;  /* 0x000088809d037816 */ /* 0x002fca00000000ff */
[----:B------:R-:W-:-:S07]  /*40f0*/  IMAD R12, R3, R156, RZ ;  /* 0x0000009c030c7224 */ /* 0x000fce00078e02ff */
.L_x_148:
[----:B------:R-:W-:Y:S05]  /*4100*/  BSYNC B1 ;  /* 0x0000000000017941 */ /* 0x000fea0003800000 */
.L_x_147:
[----:B------:R-:W-:Y:S01]  /*4110*/  @!P3 IMAD R79, R79, R155, R12 ;  /* 0x0000009b4f4fb224 */ /* 0x000fe200078e020c */
[----:B------:R-:W-:Y:S04]  /*4120*/  BSSY B1, `(.L_x_149) ;  /* 0x0000006000017945 */ /* 0x000fe80003800000 */
[----:B------:R0:W-:Y:S01]  /*4130*/  @!P3 STG.E.U8 desc[UR36][R6.64+0x69], R79 ;  /* 0x0000694f0600b986 */ /* 0x0001e2000c101124 */
[----:B------:R-:W-:Y:S05]  /*4140*/  @P5 BRA `(.L_x_150) ;  /* 0x00000000000c5947 */ /* 0x000fea0003800000 */
[----:B--2---:R-:W1:Y:S02]  /*4150*/  LDG.E.U8 R157, desc[UR36][R8.64+0x70] ;  /* 0x00007024089d7981 */ /* 0x004e64000c1e1100 */
[----:B-1----:R-:W-:-:S05]  /*4160*/  PRMT R3, R157, 0x8880, RZ ;  /* 0x000088809d037816 */ /* 0x002fca00000000ff */
[----:B------:R-:W-:-:S07]  /*4170*/  IMAD R12, R3, R156, RZ ;  /* 0x0000009c030c7224 */ /* 0x000fce00078e02ff */
.L_x_150:
[----:B------:R-:W-:Y:S05]  /*4180*/  BSYNC B1 ;  /* 0x0000000000017941 */ /* 0x000fea0003800000 */
.L_x_149:
[----:B-1----:R-:W-:Y:S01]  /*4190*/  @!P5 IMAD R3, R80, R155, R12 ;  /* 0x0000009b5003d224 */ /* 0x002fe200078e020c */
[----:B------:R-:W-:Y:S04]  /*41a0*/  BSSY B1, `(.L_x_151) ;  /* 0x0000006000017945 */ /* 0x000fe80003800000 */
[----:B------:R1:W-:Y:S01]  /*41b0*/  @!P5 STG.E.U8 desc[UR36][R4.64+0x70], R3 ;  /* 0x000070030400d986 */ /* 0x0003e2000c101124 */
[----:B------:R-:W-:Y:S05]  /*41c0*/  @P2 BRA `(.L_x_152) ;  /* 0x00000000000c2947 */ /* 0x000fea0003800000 */
[----:B--2---:R-:W1:Y:S02]  /*41d0*/  LDG.E.U8 R157, desc[UR36][R8.64+0x71] ;  /* 0x00007124089d7981 */ /* 0x004e64000c1e1100 */
[----:B-1----:R-:W-:-:S05]  /*41e0*/  PRMT R3, R157, 0x8880, RZ ;  /* 0x000088809d037816 */ /* 0x002fca00000000ff */
[----:B------:R-:W-:-:S07]  /*41f0*/  IMAD R12, R3, R156, RZ ;  /* 0x0000009c030c7224 */ /* 0x000fce00078e02ff */
.L_x_152:
[----:B------:R-:W-:Y:S05]  /*4200*/  BSYNC B1 ;  /* 0x0000000000017941 */ /* 0x000fea0003800000 */
.L_x_151:
        /* <DEDUP_REMOVED lines=11> */
.L_x_154:
[----:B------:R-:W-:Y:S05]  /*42c0*/  BSYNC B1 ;  /* 0x0000000000017941 */ /* 0x000fea0003800000 */
.L_x_153:
[----:B-1----:R-:W-:Y:S01]  /*42d0*/  @!P4 IMAD R3, R82, R155, R12 ;  /* 0x0000009b5203c224 */ /* 0x002fe200078e020c */
[----:B------:R-:W-:Y:S04]  /*42e0*/  BSSY B1, `(.L_x_155) ;  /* 0x0000006000017945 */ /* 0x000fe80003800000 */
[----:B------:R1:W-:Y:S01]  /*42f0*/  @!P4 STG.E.U8 desc[UR36][R6.64+0x70], R3 ;  /* 0x000070030600c986 */ /* 0x0003e2000c101124 */
[----:B------:R-:W-:Y:S05]  /*4300*/  @P3 BRA `(.L_x_156) ;  /* 0x00000000000c3947 */ /* 0x000fea0003800000 */
[----:B--2---:R-:W1:Y:S02]  /*4310*/  LDG.E.U8 R157, desc[UR36][R10.64+0x71] ;  /* 0x000071240a9d7981 */ /* 0x004e64000c1e1100 */
[----:B-1----:R-:W-:-:S05]  /*4320*/  PRMT R3, R157, 0x8880, RZ ;  /* 0x000088809d037816 */ /* 0x002fca00000000ff */
[----:B------:R-:W-:-:S07]  /*4330*/  IMAD R12, R3, R156, RZ ;  /* 0x0000009c030c7224 */ /* 0x000fce00078e02ff */
.L_x_156:
[----:B------:R-:W-:Y:S05]  /*4340*/  BSYNC B1 ;  /* 0x0000000000017941 */ /* 0x000fea0003800000 */
.L_x_155:
[----:B------:R-:W-:Y:S01]  /*4350*/  @!P3 IMAD R83, R83, R155, R12 ;  /* 0x0000009b5353b224 */ /* 0x000fe200078e020c */
[----:B------:R-:W-:Y:S04]  /*4360*/  BSSY B1, `(.L_x_157) ;  /* 0x0000006000017945 */ /* 0x000fe80003800000 */
[----:B------:R0:W-:Y:S01]  /*4370*/  @!P3 STG.E.U8 desc[UR36][R6.64+0x71], R83 ;  /* 0x000071530600b986 */ /* 0x0001e2000c101124 */
[----:B------:R-:W-:Y:S05]  /*4380*/  @P5 BRA `(.L_x_158) ;  /* 0x00000000000c5947 */ /* 0x000fea0003800000 */
[----:B--2---:R-:W1:Y:S02]  /*4390*/  LDG.E.U8 R157, desc[UR36][R8.64+0x78] ;  /* 0x00007824089d7981 */ /* 0x004e64000c1e1100 */
[----:B-1----:R-:W-:-:S05]  /*43a0*/  PRMT R3, R157, 0x8880, RZ ;  /* 0x000088809d037816 */ /* 0x002fca00000000ff */
[----:B------:R-:W-:-:S07]  /*43b0*/  IMAD R12, R3, R156, RZ ;  /* 0x0000009c030c7224 */ /* 0x000fce00078e02ff */
.L_x_158:
[----:B------:R-:W-:Y:S05]  /*43c0*/  BSYNC B1 ;  /* 0x0000000000017941 */ /* 0x000fea0003800000 */
.L_x_157:
[----:B-1----:R-:W-:Y:S01]  /*43d0*/  @!P5 IMAD R3, R84, R155, R12 ;  /* 0x0000009b5403d224 */ /* 0x002fe200078e020c */
[----:B------:R-:W-:Y:S04]  /*43e0*/  BSSY B1, `(.L_x_159) ;  /* 0x0000006000017945 */ /* 0x000fe80003800000 */
[----:B------:R1:W-:Y:S01]  /*43f0*/  @!P5 STG.E.U8 desc[UR36][R4.64+0x78], R3 ;  /* 0x000078030400d986 */ /* 0x0003e2000c101124 */
[----:B------:R-:W-:Y:S05]  /*4400*/  @P2 BRA `(.L_x_160) ;  /* 0x00000000000c2947 */ /* 0x000fea0003800000 */
[----:B--2---:R-:W1:Y:S02]  /*4410*/  LDG.E.U8 R157, desc[UR36][R8.64+0x79] ;  /* 0x00007924089d7981 */ /* 0x004e64000c1e1100 */
[----:B-1----:R-:W-:-:S05]  /*4420*/  PRMT R3, R157, 0x8880, RZ ;  /* 0x000088809d037816 */ /* 0x002fca00000000ff */
[----:B------:R-:W-:-:S07]  /*4430*/  IMAD R12, R3, R156, RZ ;  /* 0x0000009c030c7224 */ /* 0x000fce00078e02ff */
.L_x_160:
[----:B------:R-:W-:Y:S05]  /*4440*/  BSYNC B1 ;  /* 0x0000000000017941 */ /* 0x000fea0003800000 */
.L_x_159:
        /* <DEDUP_REMOVED lines=11> */
.L_x_162:
[----:B------:R-:W-:Y:S05]  /*4500*/  BSYNC B1 ;  /* 0x0000000000017941 */ /* 0x000fea0003800000 */
.L_x_161:
[----:B-1----:R-:W-:Y:S01]  /*4510*/  @!P4 IMAD R3, R86, R155, R12 ;  /* 0x0000009b5603c224 */ /* 0x002fe200078e020c */
[----:B------:R-:W-:Y:S04]  /*4520*/  BSSY B1, `(.L_x_163) ;  /* 0x0000006000017945 */ /* 0x000fe80003800000 */
[----:B------:R1:W-:Y:S01]  /*4530*/  @!P4 STG.E.U8 desc[UR36][R6.64+0x78], R3 ;  /* 0x000078030600c986 */ /* 0x0003e2000c101124 */
[----:B------:R-:W-:Y:S05]  /*4540*/  @P3 BRA `(.L_x_164) ;  /* 0x00000000000c3947 */ /* 0x000fea0003800000 */
[----:B--2---:R-:W1:Y:S02]  /*4550*/  LDG.E.U8 R157, desc[UR36][R10.64+0x79] ;  /* 0x000079240a9d7981 */ /* 0x004e64000c1e1100 */
[----:B-1----:R-:W-:-:S05]  /*4560*/  PRMT R3, R157, 0x8880, RZ ;  /* 0x000088809d037816 */ /* 0x002fca00000000ff */
[----:B------:R-:W-:-:S07]  /*4570*/  IMAD R12, R3, R156, RZ ;  /* 0x0000009c030c7224 */ /* 0x000fce00078e02ff */
.L_x_164:
[----:B------:R-:W-:Y:S05]  /*4580*/  BSYNC B1 ;  /* 0x0000000000017941 */ /* 0x000fea0003800000 */
.L_x_163:
[----:B------:R-:W-:Y:S01]  /*4590*/  @!P3 IMAD R87, R87, R155, R12 ;  /* 0x0000009b5757b224 */ /* 0x000fe200078e020c */
[----:B------:R-:W-:Y:S04]  /*45a0*/  BSSY B1, `(.L_x_165) ;  /* 0x0000006000017945 */ /* 0x000fe80003800000 */
[----:B------:R0:W-:Y:S01]  /*45b0*/  @!P3 STG.E.U8 desc[UR36][R6.64+0x79], R87 ;  /* 0x000079570600b986 */ /* 0x0001e2000c101124 */
[----:B------:R-:W-:Y:S05]  /*45c0*/  @P5 BRA `(.L_x_166) ;  /* 0x00000000000c5947 */ /* 0x000fea0003800000 */
[----:B--2---:R-:W1:Y:S02]  /*45d0*/  LDG.E.U8 R157, desc[UR36][R8.64+0x80] ;  /* 0x00008024089d7981 */ /* 0x004e64000c1e1100 */
[----:B-1----:R-:W-:-:S05]  /*45e0*/  PRMT R3, R157, 0x8880, RZ ;  /* 0x000088809d037816 */ /* 0x002fca00000000ff */
[----:B------:R-:W-:-:S07]  /*45f0*/  IMAD R12, R3, R156, RZ ;  /* 0x0000009c030c7224 */ /* 0x000fce00078e02ff */
.L_x_166:
[----:B------:R-:W-:Y:S05]  /*4600*/  BSYNC B1 ;  /* 0x0000000000017941 */ /* 0x000fea0003800000 */
.L_x_165:
[----:B-1----:R-:W-:Y:S01]  /*4610*/  @!P5 IMAD R3, R88, R155, R12 ;  /* 0x0000009b5803d224 */ /* 0x002fe200078e020c */
[----:B------:R-:W-:Y:S04]  /*4620*/  BSSY B1, `(.L_x_167) ;  /* 0x0000006000017945 */ /* 0x000fe80003800000 */
[----:B------:R1:W-:Y:S01]  /*4630*/  @!P5 STG.E.U8 desc[UR36][R4.64+0x80], R3 ;  /* 0x000080030400d986 */ /* 0x0003e2000c101124 */
[----:B------:R-:W-:Y:S05]  /*4640*/  @P2 BRA `(.L_x_168) ;  /* 0x00000000000c2947 */ /* 0x000fea0003800000 */
[----:B--2---:R-:W1:Y:S02]  /*4650*/  LDG.E.U8 R157, desc[UR36][R8.64+0x81] ;  /* 0x00008124089d7981 */ /* 0x004e64000c1e1100 */
[----:B-1----:R-:W-:-:S05]  /*4660*/  PRMT R3, R157, 0x8880, RZ ;  /* 0x000088809d037816 */ /* 0x002fca00000000ff */
[----:B------:R-:W-:-:S07]  /*4670*/  IMAD R12, R3, R156, RZ ;  /* 0x0000009c030c7224 */ /* 0x000fce00078e02ff */
.L_x_168:
[----:B------:R-:W-:Y:S05]  /*4680*/  BSYNC B1 ;  /* 0x0000000000017941 */ /* 0x000fea0003800000 */
.L_x_167:
        /* <DEDUP_REMOVED lines=11> */
.L_x_170:
[----:B------:R-:W-:Y:S05]  /*4740*/  BSYNC B1 ;  /* 0x0000000000017941 */ /* 0x000fea0003800000 */
.L_x_169:
[----:B-1----:R-:W-:Y:S01]  /*4750*/  @!P4 IMAD R3, R90, R155, R12 ;  /* 0x0000009b5a03c224 */ /* 0x002fe200078e020c */
[----:B------:R-:W-:Y:S04]  /*4760*/  BSSY B1, `(.L_x_171) ;  /* 0x0000006000017945 */ /* 0x000fe80003800000 */
[----:B------:R1:W-:Y:S01]  /*4770*/  @!P4 STG.E.U8 desc[UR36][R6.64+0x80], R3 ;  /* 0x000080030600c986 */ /* 0x0003e2000c101124 */
[----:B------:R-:W-:Y:S05]  /*4780*/  @P3 BRA `(.L_x_172) ;  /* 0x00000000000c3947 */ /* 0x000fea0003800000 */
[----:B--2---:R-:W1:Y:S02]  /*4790*/  LDG.E.U8 R157, desc[UR36][R10.64+0x81] ;  /* 0x000081240a9d7981 */ /* 0x004e64000c1e1100 */
[----:B-1----:R-:W-:-:S05]  /*47a0*/  PRMT R3, R157, 0x8880, RZ ;  /* 0x000088809d037816 */ /* 0x002fca00000000ff */
[----:B------:R-:W-:-:S07]  /*47b0*/  IMAD R12, R3, R156, RZ ;  /* 0x0000009c030c7224 */ /* 0x000fce00078e02ff */
.L_x_172:
[----:B------:R-:W-:Y:S05]  /*47c0*/  BSYNC B1 ;  /* 0x0000000000017941 */ /* 0x000fea0003800000 */
.L_x_171:
[----:B------:R-:W-:Y:S01]  /*47d0*/  @!P3 IMAD R91, R91, R155, R12 ;  /* 0x0000009b5b5bb224 */ /* 0x000fe200078e020c */
[----:B------:R-:W-:Y:S04]  /*47e0*/  BSSY B1, `(.L_x_173) ;  /* 0x0000006000017945 */ /* 0x000fe80003800000 */
[----:B------:R0:W-:Y:S01]  /*47f0*/  @!P3 STG.E.U8 desc[UR36][R6.64+0x81], R91 ;  /* 0x0000815b0600b986 */ /* 0x0001e2000c101124 */
[----:B------:R-:W-:Y:S05]  /*4800*/  @P5 BRA `(.L_x_174) ;  /* 0x00000000000c5947 */ /* 0x000fea0003800000 */
[----:B--2---:R-:W1:Y:S02]  /*4810*/  LDG.E.U8 R157, desc[UR36][R8.64+0x88] ;  /* 0x00008824089d7981 */ /* 0x004e64000c1e1100 */
[----:B-1----:R-:W-:-:S05]  /*4820*/  PRMT R3, R157, 0x8880, RZ ;  /* 0x000088809d037816 */ /* 0x002fca00000000ff */
[----:B------:R-:W-:-:S07]  /*4830*/  IMAD R12, R3, R156, RZ ;  /* 0x0000009c030c7224 */ /* 0x000fce00078e02ff */
.L_x_174:
[----:B------:R-:W-:Y:S05]  /*4840*/  BSYNC B1 ;  /* 0x0000000000017941 */ /* 0x000fea0003800000 */
.L_x_173:
[----:B-1----:R-:W-:Y:S01]  /*4850*/  @!P5 IMAD R3, R92, R155, R12 ;  /* 0x0000009b5c03d224 */ /* 0x002fe200078e020c */
[----:B------:R-:W-:Y:S04]  /*4860*/  BSSY B1, `(.L_x_175) ;  /* 0x0000006000017945 */ /* 0x000fe80003800000 */
[----:B------:R1:W-:Y:S01]  /*4870*/  @!P5 STG.E.U8 desc[UR36][R4.64+0x88], R3 ;  /* 0x000088030400d986 */ /* 0x0003e2000c101124 */
[----:B------:R-:W-:Y:S05]  /*4880*/  @P2 BRA `(.L_x_176) ;  /* 0x00000000000c2947 */ /* 0x000fea0003800000 */
[----:B--2---:R-:W1:Y:S02]  /*4890*/  LDG.E.U8 R157, desc[UR36][R8.64+0x89] ;  /* 0x00008924089d7981 */ /* 0x004e64000c1e1100 */
[----:B-1----:R-:W-:-:S05]  /*48a0*/  PRMT R3, R157, 0x8880, RZ ;  /* 0x000088809d037816 */ /* 0x002fca00000000ff */
[----:B------:R-:W-:-:S07]  /*48b0*/  IMAD R12, R3, R156, RZ ;  /* 0x0000009c030c7224 */ /* 0x000fce00078e02ff */
.L_x_176:
[----:B------:R-:W-:Y:S05]  /*48c0*/  BSYNC B1 ;  /* 0x0000000000017941 */ /* 0x000fea0003800000 */
.L_x_175:
        /* <DEDUP_REMOVED lines=11> */
.L_x_178:
[----:B------:R-:W-:Y:S05]  /*4980*/  BSYNC B1 ;  /* 0x0000000000017941 */ /* 0x000fea0003800000 */
.L_x_177:
[----:B-1----:R-:W-:Y:S01]  /*4990*/  @!P4 IMAD R3, R94, R155, R12 ;  /* 0x0000009b5e03c224 */ /* 0x002fe200078e020c */
[----:B------:R-:W-:Y:S04]  /*49a0*/  BSSY B1, `(.L_x_179) ;  /* 0x0000006000017945 */ /* 0x000fe80003800000 */
[----:B------:R1:W-:Y:S01]  /*49b0*/  @!P4 STG.E.U8 desc[UR36][R6.64+0x88], R3 ;  /* 0x000088030600c986 */ /* 0x0003e2000c101124 */
[----:B------:R-:W-:Y:S05]  /*49c0*/  @P3 BRA `(.L_x_180) ;  /* 0x00000000000c3947 */ /* 0x000fea0003800000 */
[----:B--2---:R-:W1:Y:S02]  /*49d0*/  LDG.E.U8 R157, desc[UR36][R10.64+0x89] ;  /* 0x000089240a9d7981 */ /* 0x004e64000c1e1100 */
[----:B-1----:R-:W-:-:S05]  /*49e0*/  PRMT R3, R157, 0x8880, RZ ;  /* 0x000088809d037816 */ /* 0x002fca00000000ff */
[----:B------:R-:W-:-:S07]  /*49f0*/  IMAD R12, R3, R156, RZ ;  /* 0x0000009c030c7224 */ /* 0x000fce00078e02ff */
.L_x_180:
[----:B------:R-:W-:Y:S05]  /*4a00*/  BSYNC B1 ;  /* 0x0000000000017941 */ /* 0x000fea0003800000 */
.L_x_179:
[----:B------:R-:W-:Y:S01]  /*4a10*/  @!P3 IMAD R95, R95, R155, R12 ;  /* 0x0000009b5f5fb224 */ /* 0x000fe200078e020c */
[----:B------:R-:W-:Y:S04]  /*4a20*/  BSSY B1, `(.L_x_181) ;  /* 0x0000006000017945 */ /* 0x000fe80003800000 */
[----:B------:R0:W-:Y:S01]  /*4a30*/  @!P3 STG.E.U8 desc[UR36][R6.64+0x89], R95 ;  /* 0x0000895f0600b986 */ /* 0x0001e2000c101124 */
[----:B------:R-:W-:Y:S05]  /*4a40*/  @P5 BRA `(.L_x_182) ;  /* 0x00000000000c5947 */ /* 0x000fea0003800000 */
[----:B--2---:R-:W1:Y:S02]  /*4a50*/  LDG.E.U8 R157, desc[UR36][R8.64+0x90] ;  /* 0x00009024089d7981 */ /* 0x004e64000c1e1100 */
[----:B-1----:R-:W-:-:S05]  /*4a60*/  PRMT R3, R157, 0x8880, RZ ;  /* 0x000088809d037816 */ /* 0x002fca00000000ff */
[----:B------:R-:W-:-:S07]  /*4a70*/  IMAD R12, R3, R156, RZ ;  /* 0x0000009c030c7224 */ /* 0x000fce00078e02ff */
.L_x_182:
[----:B------:R-:W-:Y:S05]  /*4a80*/  BSYNC B1 ;  /* 0x0000000000017941 */ /* 0x000fea0003800000 */
.L_x_181:
[----:B-1----:R-:W-:Y:S01]  /*4a90*/  @!P5 IMAD R3, R96, R155, R12 ;  /* 0x0000009b6003d224 */ /* 0x002fe200078e020c */
[----:B------:R-:W-:Y:S04]  /*4aa0*/  BSSY B1, `(.L_x_183) ;  /* 0x0000006000017945 */ /* 0x000fe80003800000 */
[----:B------:R1:W-:Y:S01]  /*4ab0*/  @!P5 STG.E.U8 desc[UR36][R4.64+0x90], R3 ;  /* 0x000090030400d986 */ /* 0x0003e2000c101124 */
[----:B------:R-:W-:Y:S05]  /*4ac0*/  @P2 BRA `(.L_x_184) ;  /* 0x00000000000c2947 */ /* 0x000fea0003800000 */
[----:B--2---:R-:W1:Y:S02]  /*4ad0*/  LDG.E.U8 R157, desc[UR36][R8.64+0x91] ;  /* 0x00009124089d7981 */ /* 0x004e64000c1e1100 */
[----:B-1----:R-:W-:-:S05]  /*4ae0*/  PRMT R3, R157, 0x8880, RZ ;  /* 0x000088809d037816 */ /* 0x002fca00000000ff */
[----:B------:R-:W-:-:S07]  /*4af0*/  IMAD R12, R3, R156, RZ ;  /* 0x0000009c030c7224 */ /* 0x000fce00078e02ff */
.L_x_184:
[----:B------:R-:W-:Y:S05]  /*4b00*/  BSYNC B1 ;  /* 0x0000000000017941 */ /* 0x000fea0003800000 */
.L_x_183:
        /* <DEDUP_REMOVED lines=11> */
.L_x_186:
[----:B------:R-:W-:Y:S05]  /*4bc0*/  BSYNC B1 ;  /* 0x0000000000017941 */ /* 0x000fea0003800000 */
.L_x_185:
[----:B-1----:R-:W-:Y:S01]  /*4bd0*/  @!P4 IMAD R3, R98, R155, R12 ;  /* 0x0000009b6203c224 */ /* 0x002fe200078e020c */
[----:B------:R-:W-:Y:S04]  /*4be0*/  BSSY B1, `(.L_x_187) ;  /* 0x0000006000017945 */ /* 0x000fe80003800000 */
[----:B------:R1:W-:Y:S01]  /*4bf0*/  @!P4 STG.E.U8 desc[UR36][R6.64+0x90], R3 ;  /* 0x000090030600c986 */ /* 0x0003e2000c101124 */
[----:B------:R-:W-:Y:S05]  /*4c00*/  @P3 BRA `(.L_x_188) ;  /* 0x00000000000c3947 */ /* 0x000fea0003800000 */
[----:B--2---:R-:W1:Y:S02]  /*4c10*/  LDG.E.U8 R157, desc[UR36][R10.64+0x91] ;  /* 0x000091240a9d7981 */ /* 0x004e64000c1e1100 */
[----:B-1----:R-:W-:-:S05]  /*4c20*/  PRMT R3, R157, 0x8880, RZ ;  /* 0x000088809d037816 */ /* 0x002fca00000000ff */
[----:B------:R-:W-:-:S07]  /*4c30*/  IMAD R12, R3, R156, RZ ;  /* 0x0000009c030c7224 */ /* 0x000fce00078e02ff */
.L_x_188:
[----:B------:R-:W-:Y:S05]  /*4c40*/  BSYNC B1 ;  /* 0x0000000000017941 */ /* 0x000fea0003800000 */
.L_x_187:
[----:B------:R-:W-:Y:S01]  /*4c50*/  @!P3 IMAD R99, R99, R155, R12 ;  /* 0x0000009b6363b224 */ /* 0x000fe200078e020c */
[----:B------:R-:W-:Y:S04]  /*4c60*/  BSSY B1, `(.L_x_189) ;  /* 0x0000006000017945 */ /* 0x000fe80003800000 */
[----:B------:R0:W-:Y:S01]  /*4c70*/  @!P3 STG.E.U8 desc[UR36][R6.64+0x91], R99 ;  /* 0x000091630600b986 */ /* 0x0001e2000c101124 */
[----:B------:R-:W-:Y:S05]  /*4c80*/  @P5 BRA `(.L_x_190) ;  /* 0x00000000000c5947 */ /* 0x000fea0003800000 */
[----:B--2---:R-:W1:Y:S02]  /*4c90*/  LDG.E.U8 R157, desc[UR36][R8.64+0x98] ;  /* 0x00009824089d7981 */ /* 0x004e64000c1e1100 */
[----:B-1----:R-:W-:-:S05]  /*4ca0*/  PRMT R3, R157, 0x8880, RZ ;  /* 0x000088809d037816 */ /* 0x002fca00000000ff */
[----:B------:R-:W-:-:S07]  /*4cb0*/  IMAD R12, R3, R156, RZ ;  /* 0x0000009c030c7224 */ /* 0x000fce00078e02ff */
.L_x_190:
[----:B------:R-:W-:Y:S05]  /*4cc0*/  BSYNC B1 ;  /* 0x0000000000017941 */ /* 0x000fea0003800000 */
.L_x_189:
[----:B-1----:R-:W-:Y:S01]  /*4cd0*/  @!P5 IMAD R3, R100, R155, R12 ;  /* 0x0000009b6403d224 */ /* 0x002fe200078e020c */
[----:B------:R-:W-:Y:S04]  /*4ce0*/  BSSY B1, `(.L_x_191) ;  /* 0x0000006000017945 */ /* 0x000fe80003800000 */
[----:B------:R1:W-:Y:S01]  /*4cf0*/  @!P5 STG.E.U8 desc[UR36][R4.64+0x98], R3 ;  /* 0x000098030400d986 */ /* 0x0003e2000c101124 */
[----:B------:R-:W-:Y:S05]  /*4d00*/  @P2 BRA `(.L_x_192) ;  /* 0x00000000000c2947 */ /* 0x000fea0003800000 */
[----:B--2---:R-:W1:Y:S02]  /*4d10*/  LDG.E.U8 R157, desc[UR36][R8.64+0x99] ;  /* 0x00009924089d7981 */ /* 0x004e64000c1e1100 */
[----:B-1----:R-:W-:-:S05]  /*4d20*/  PRMT R3, R157, 0x8880, RZ ;  /* 0x000088809d037816 */ /* 0x002fca00000000ff */
[----:B------:R-:W-:-:S07]  /*4d30*/  IMAD R12, R3, R156, RZ ;  /* 0x0000009c030c7224 */ /* 0x000fce00078e02ff */
.L_x_192:
[----:B------:R-:W-:Y:S05]  /*4d40*/  BSYNC B1 ;  /* 0x0000000000017941 */ /* 0x000fea0003800000 */
.L_x_191:
        /* <DEDUP_REMOVED lines=11> */
.L_x_194:
[----:B------:R-:W-:Y:S05]  /*4e00*/  BSYNC B1 ;  /* 0x0000000000017941 */ /* 0x000fea0003800000 */
.L_x_193:
[----:B-1----:R-:W-:Y:S01]  /*4e10*/  @!P4 IMAD R3, R102, R155, R12 ;  /* 0x0000009b6603c224 */ /* 0x002fe200078e020c */
[----:B------:R-:W-:Y:S04]  /*4e20*/  BSSY B1, `(.L_x_195) ;  /* 0x0000006000017945 */ /* 0x000fe80003800000 */
[----:B------:R1:W-:Y:S01]  /*4e30*/  @!P4 STG.E.U8 desc[UR36][R6.64+0x98], R3 ;  /* 0x000098030600c986 */ /* 0x0003e2000c101124 */
[----:B------:R-:W-:Y:S05]  /*4e40*/  @P3 BRA `(.L_x_196) ;  /* 0x00000000000c3947 */ /* 0x000fea0003800000 */
[----:B--2---:R-:W1:Y:S02]  /*4e50*/  LDG.E.U8 R157, desc[UR36][R10.64+0x99] ;  /* 0x000099240a9d7981 */ /* 0x004e64000c1e1100 */
[----:B-1----:R-:W-:-:S05]  /*4e60*/  PRMT R3, R157, 0x8880, RZ ;  /* 0x000088809d037816 */ /* 0x002fca00000000ff */
[----:B------:R-:W-:-:S07]  /*4e70*/  IMAD R12, R3, R156, RZ ;  /* 0x0000009c030c7224 */ /* 0x000fce00078e02ff */
.L_x_196:
[----:B------:R-:W-:Y:S05]  /*4e80*/  BSYNC B1 ;  /* 0x0000000000017941 */ /* 0x000fea0003800000 */
.L_x_195:
[----:B------:R-:W-:Y:S01]  /*4e90*/  @!P3 IMAD R103, R103, R155, R12 ;  /* 0x0000009b6767b224 */ /* 0x000fe200078e020c */
[----:B------:R-:W-:Y:S04]  /*4ea0*/  BSSY B1, `(.L_x_197) ;  /* 0x0000006000017945 */ /* 0x000fe80003800000 */
[----:B------:R0:W-:Y:S01]  /*4eb0*/  @!P3 STG.E.U8 desc[UR36][R6.64+0x99], R103 ;  /* 0x000099670600b986 */ /* 0x0001e2000c101124 */
[----:B------:R-:W-:Y:S05]  /*4ec0*/  @P5 BRA `(.L_x_198) ;  /* 0x00000000000c5947 */ /* 0x000fea0003800000 */
[----:B--2---:R-:W1:Y:S02]  /*4ed0*/  LDG.E.U8 R157, desc[UR36][R8.64+0xa0] ;  /* 0x0000a024089d7981 */ /* 0x004e64000c1e1100 */
[----:B-1----:R-:W-:-:S05]  /*4ee0*/  PRMT R3, R157, 0x8880, RZ ;  /* 0x000088809d037816 */ /* 0x002fca00000000ff */
[----:B------:R-:W-:-:S07]  /*4ef0*/  IMAD R12, R3, R156, RZ ;  /* 0x0000009c030c7224 */ /* 0x000fce00078e02ff */
.L_x_198:
[----:B------:R-:W-:Y:S05]  /*4f00*/  BSYNC B1 ;  /* 0x0000000000017941 */ /* 0x000fea0003800000 */
.L_x_197:
[----:B-1----:R-:W-:Y:S01]  /*4f10*/  @!P5 IMAD R3, R104, R155, R12 ;  /* 0x0000009b6803d224 */ /* 0x002fe200078e020c */
[----:B------:R-:W-:Y:S04]  /*4f20*/  BSSY B1, `(.L_x_199) ;  /* 0x0000006000017945 */ /* 0x000fe80003800000 */
[----:B------:R1:W-:Y:S01]  /*4f30*/  @!P5 STG.E.U8 desc[UR36][R4.64+0xa0], R3 ;  /* 0x0000a0030400d986 */ /* 0x0003e2000c101124 */
[----:B------:R-:W-:Y:S05]  /*4f40*/  @P2 BRA `(.L_x_200) ;  /* 0x00000000000c2947 */ /* 0x000fea0003800000 */
[----:B--2---:R-:W1:Y:S02]  /*4f50*/  LDG.E.U8 R157, desc[UR36][R8.64+0xa1] ;  /* 0x0000a124089d7981 */ /* 0x004e64000c1e1100 */
[----:B-1----:R-:W-:-:S05]  /*4f60*/  PRMT R3, R157, 0x8880, RZ ;  /* 0x000088809d037816 */ /* 0x002fca00000000ff */
[----:B------:R-:W-:-:S07]  /*4f70*/  IMAD R12, R3, R156, RZ ;  /* 0x0000009c030c7224 */ /* 0x000fce00078e02ff */
.L_x_200:
[----:B------:R-:W-:Y:S05]  /*4f80*/  BSYNC B1 ;  /* 0x0000000000017941 */ /* 0x000fea0003800000 */
.L_x_199:
        /* <DEDUP_REMOVED lines=11> */
.L_x_202:
[----:B------:R-:W-:Y:S05]  /*5040*/  BSYNC B1 ;  /* 0x0000000000017941 */ /* 0x000fea0003800000 */
.L_x_201:
[----:B-1----:R-:W-:Y:S01]  /*5050*/  @!P4 IMAD R3, R106, R155, R12 ;  /* 0x0000009b6a03c224 */ /* 0x002fe200078e020c */
[----:B------:R-:W-:Y:S04]  /*5060*/  BSSY B1, `(.L_x_203) ;  /* 0x0000006000017945 */ /* 0x000fe80003800000 */
[----:B------:R1:W-:Y:S01]  /*5070*/  @!P4 STG.E.U8 desc[UR36][R6.64+0xa0], R3 ;  /* 0x0000a0030600c986 */ /* 0x0003e2000c101124 */
[----:B------:R-:W-:Y:S05]  /*5080*/  @P3 BRA `(.L_x_204) ;  /* 0x00000000000c3947 */ /* 0x000fea0003800000 */
[----:B--2---:R-:W1:Y:S02]  /*5090*/  LDG.E.U8 R157, desc[UR36][R10.64+0xa1] ;  /* 0x0000a1240a9d7981 */ /* 0x004e64000c1e1100 */
[----:B-1----:R-:W-:-:S05]  /*50a0*/  PRMT R3, R157, 0x8880, RZ ;  /* 0x000088809d037816 */ /* 0x002fca00000000ff */
[----:B------:R-:W-:-:S07]  /*50b0*/  IMAD R12, R3, R156, RZ ;  /* 0x0000009c030c7224 */ /* 0x000fce00078e02ff */
.L_x_204:
[----:B------:R-:W-:Y:S05]  /*50c0*/  BSYNC B1 ;  /* 0x0000000000017941 */ /* 0x000fea0003800000 */
.L_x_203:
[----:B------:R-:W-:Y:S01]  /*50d0*/  @!P3 IMAD R107, R107, R155, R12 ;  /* 0x0000009b6b6bb224 */ /* 0x000fe200078e020c */
[----:B------:R-:W-:Y:S04]  /*50e0*/  BSSY B1, `(.L_x_205) ;  /* 0x0000006000017945 */ /* 0x000fe80003800000 */
[----:B------:R0:W-:Y:S01]  /*50f0*/  @!P3 STG.E.U8 desc[UR36][R6.64+0xa1], R107 ;  /* 0x0000a16b0600b986 */ /* 0x0001e2000c101124 */
[----:B------:R-:W-:Y:S05]  /*5100*/  @P5 BRA `(.L_x_206) ;  /* 0x00000000000c5947 */ /* 0x000fea0003800000 */
[----:B--2---:R-:W1:Y:S02]  /*5110*/  LDG.E.U8 R157, desc[UR36][R8.64+0xa8] ;  /* 0x0000a824089d7981 */ /* 0x004e64000c1e1100 */
[----:B-1----:R-:W-:-:S05]  /*5120*/  PRMT R3, R157, 0x8880, RZ ;  /* 0x000088809d037816 */ /* 0x002fca00000000ff */
[----:B------:R-:W-:-:S07]  /*5130*/  IMAD R12, R3, R156, RZ ;  /* 0x0000009c030c7224 */ /* 0x000fce00078e02ff */
.L_x_206:
[----:B------:R-:W-:Y:S05]  /*5140*/  BSYNC B1 ;  /* 0x0000000000017941 */ /* 0x000fea0003800000 */
.L_x_205:
[----:B-1----:R-:W-:Y:S01]  /*5150*/  @!P5 IMAD R3, R108, R155, R12 ;  /* 0x0000009b6c03d224 */ /* 0x002fe200078e020c */
[----:B------:R-:W-:Y:S04]  /*5160*/  BSSY B1, `(.L_x_207) ;  /* 0x0000006000017945 */ /* 0x000fe80003800000 */
[----:B------:R1:W-:Y:S01]  /*5170*/  @!P5 STG.E.U8 desc[UR36][R4.64+0xa8], R3 ;  /* 0x0000a8030400d986 */ /* 0x0003e2000c101124 */
[----:B------:R-:W-:Y:S05]  /*5180*/  @P2 BRA `(.L_x_208) ;  /* 0x00000000000c2947 */ /* 0x000fea0003800000 */
[----:B--2---:R-:W1:Y:S02]  /*5190*/  LDG.E.U8 R157, desc[UR36][R8.64+0xa9] ;  /* 0x0000a924089d7981 */ /* 0x004e64000c1e1100 */
[----:B-1----:R-:W-:-:S05]  /*51a0*/  PRMT R3, R157, 0x8880, RZ ;  /* 0x000088809d037816 */ /* 0x002fca00000000ff */
[----:B------:R-:W-:-:S07]  /*51b0*/  IMAD R12, R3, R156, RZ ;  /* 0x0000009c030c7224 */ /* 0x000fce00078e02ff */
.L_x_208:
[----:B------:R-:W-:Y:S05]  /*51c0*/  BSYNC B1 ;  /* 0x0000000000017941 */ /* 0x000fea0003800000 */
.L_x_207:
        /* <DEDUP_REMOVED lines=11> */
.L_x_210:
[----:B------:R-:W-:Y:S05]  /*5280*/  BSYNC B1 ;  /* 0x0000000000017941 */ /* 0x000fea0003800000 */
.L_x_209:
[----:B-1----:R-:W-:Y:S01]  /*5290*/  @!P4 IMAD R3, R110, R155, R12 ;  /* 0x0000009b6e03c224 */ /* 0x002fe200078e020c */
[----:B------:R-:W-:Y:S04]  /*52a0*/  BSSY B1, `(.L_x_211) ;  /* 0x0000006000017945 */ /* 0x000fe80003800000 */
[----:B------:R1:W-:Y:S01]  /*52b0*/  @!P4 STG.E.U8 desc[UR36][R6.64+0xa8], R3 ;  /* 0x0000a8030600c986 */ /* 0x0003e2000c101124 */
[----:B------:R-:W-:Y:S05]  /*52c0*/  @P3 BRA `(.L_x_212) ;  /* 0x00000000000c3947 */ /* 0x000fea0003800000 */
[----:B--2---:R-:W1:Y:S02]  /*52d0*/  LDG.E.U8 R157, desc[UR36][R10.64+0xa9] ;  /* 0x0000a9240a9d7981 */ /* 0x004e64000c1e1100 */
[----:B-1----:R-:W-:-:S05]  /*52e0*/  PRMT R3, R157, 0x8880, RZ ;  /* 0x000088809d037816 */ /* 0x002fca00000000ff */
[----:B------:R-:W-:-:S07]  /*52f0*/  IMAD R12, R3, R156, RZ ;  /* 0x0000009c030c7224 */ /* 0x000fce00078e02ff */
.L_x_212:
[----:B------:R-:W-:Y:S05]  /*5300*/  BSYNC B1 ;  /* 0x0000000000017941 */ /* 0x000fea0003800000 */
.L_x_211:
[----:B------:R-:W-:Y:S01]  /*5310*/  @!P3 IMAD R111, R111, R155, R12 ;  /* 0x0000009b6f6fb224 */ /* 0x000fe200078e020c */
[----:B------:R-:W-:Y:S04]  /*5320*/  BSSY B1, `(.L_x_213) ;  /* 0x0000006000017945 */ /* 0x000fe80003800000 */
[----:B------:R0:W-:Y:S01]  /*5330*/  @!P3 STG.E.U8 desc[UR36][R6.64+0xa9], R111 ;  /* 0x0000a96f0600b986 */ /* 0x0001e2000c101124 */
[----:B------:R-:W-:Y:S05]  /*5340*/  @P5 BRA `(.L_x_214) ;  /* 0x00000000000c5947 */ /* 0x000fea0003800000 */
[----:B--2---:R-:W1:Y:S02]  /*5350*/  LDG.E.U8 R157, desc[UR36][R8.64+0xb0] ;  /* 0x0000b024089d7981 */ /* 0x004e64000c1e1100 */
[----:B-1----:R-:W-:-:S05]  /*5360*/  PRMT R3, R157, 0x8880, RZ ;  /* 0x000088809d037816 */ /* 0x002fca00000000ff */
[----:B------:R-:W-:-:S07]  /*5370*/  IMAD R12, R3, R156, RZ ;  /* 0x0000009c030c7224 */ /* 0x000fce00078e02ff */
.L_x_214:
[----:B------:R-:W-:Y:S05]  /*5380*/  BSYNC B1 ;  /* 0x0000000000017941 */ /* 0x000fea0003800000 */
.L_x_213:
[----:B-1----:R-:W-:Y:S01]  /*5390*/  @!P5 IMAD R3, R112, R155, R12 ;  /* 0x0000009b7003d224 */ /* 0x002fe200078e020c */
[----:B------:R-:W-:Y:S04]  /*53a0*/  BSSY B1, `(.L_x_215) ;  /* 0x0000006000017945 */ /* 0x000fe80003800000 */
[----:B------:R1:W-:Y:S01]  /*53b0*/  @!P5 STG.E.U8 desc[UR36][R4.64+0xb0], R3 ;  /* 0x0000b0030400d986 */ /* 0x0003e2000c101124 */
[----:B------:R-:W-:Y:S05]  /*53c0*/  @P2 BRA `(.L_x_216) ;  /* 0x00000000000c2947 */ /* 0x000fea0003800000 */
[----:B--2---:R-:W1:Y:S02]  /*53d0*/  LDG.E.U8 R157, desc[UR36][R8.64+0xb1] ;  /* 0x0000b124089d7981 */ /* 0x004e64000c1e1100 */
[----:B-1----:R-:W-:-:S05]  /*53e0*/  PRMT R3, R157, 0x8880, RZ ;  /* 0x000088809d037816 */ /* 0x002fca00000000ff */
[----:B------:R-:W-:-:S07]  /*53f0*/  IMAD R12, R3, R156, RZ ;  /* 0x0000009c030c7224 */ /* 0x000fce00078e02ff */
.L_x_216:
[----:B------:R-:W-:Y:S05]  /*5400*/  BSYNC B1 ;  /* 0x0000000000017941 */ /* 0x000fea0003800000 */
.L_x_215:
        /* <DEDUP_REMOVED lines=11> */
.L_x_218:
[----:B------:R-:W-:Y:S05]  /*54c0*/  BSYNC B1 ;  /* 0x0000000000017941 */ /* 0x000fea0003800000 */
.L_x_217:
[----:B-1----:R-:W-:Y:S01]  /*54d0*/  @!P4 IMAD R3, R114, R155, R12 ;  /* 0x0000009b7203c224 */ /* 0x002fe200078e020c */
[----:B------:R-:W-:Y:S04]  /*54e0*/  BSSY B1, `(.L_x_219) ;  /* 0x0000006000017945 */ /* 0x000fe80003800000 */
[----:B------:R1:W-:Y:S01]  /*54f0*/  @!P4 STG.E.U8 desc[UR36][R6.64+0xb0], R3 ;  /* 0x0000b0030600c986 */ /* 0x0003e2000c101124 */
[----:B------:R-:W-:Y:S05]  /*5500*/  @P3 BRA `(.L_x_220) ;  /* 0x00000000000c3947 */ /* 0x000fea0003800000 */
[----:B--2---:R-:W1:Y:S02]  /*5510*/  LDG.E.U8 R157, desc[UR36][R10.64+0xb1] ;  /* 0x0000b1240a9d7981 */ /* 0x004e64000c1e1100 */
[----:B-1----:R-:W-:-:S05]  /*5520*/  PRMT R3, R157, 0x8880, RZ ;  /* 0x000088809d037816 */ /* 0x002fca00000000ff */
[----:B------:R-:W-:-:S07]  /*5530*/  IMAD R12, R3, R156, RZ ;  /* 0x0000009c030c7224 */ /* 0x000fce00078e02ff */
.L_x_220:
[----:B------:R-:W-:Y:S05]  /*5540*/  BSYNC B1 ;  /* 0x0000000000017941 */ /* 0x000fea0003800000 */
.L_x_219:
[----:B------:R-:W-:Y:S01]  /*5550*/  @!P3 IMAD R115, R115, R155, R12 ;  /* 0x0000009b7373b224 */ /* 0x000fe200078e020c */
[----:B------:R-:W-:Y:S04]  /*5560*/  BSSY B1, `(.L_x_221) ;  /* 0x0000006000017945 */ /* 0x000fe80003800000 */
[----:B------:R0:W-:Y:S01]  /*5570*/  @!P3 STG.E.U8 desc[UR36][R6.64+0xb1], R115 ;  /* 0x0000b1730600b986 */ /* 0x0001e2000c101124 */
[----:B------:R-:W-:Y:S05]  /*5580*/  @P5 BRA `(.L_x_222) ;  /* 0x00000000000c5947 */ /* 0x000fea0003800000 */
[----:B--2---:R-:W1:Y:S02]  /*5590*/  LDG.E.U8 R157, desc[UR36][R8.64+0xb8] ;  /* 0x0000b824089d7981 */ /* 0x004e64000c1e1100 */
[----:B-1----:R-:W-:-:S05]  /*55a0*/  PRMT R3, R157, 0x8880, RZ ;  /* 0x000088809d037816 */ /* 0x002fca00000000ff */
[----:B------:R-:W-:-:S07]  /*55b0*/  IMAD R12, R3, R156, RZ ;  /* 0x0000009c030c7224 */ /* 0x000fce00078e02ff */
.L_x_222:
[----:B------:R-:W-:Y:S05]  /*55c0*/  BSYNC B1 ;  /* 0x0000000000017941 */ /* 0x000fea0003800000 */
.L_x_221:
[----:B-1----:R-:W-:Y:S01]  /*55d0*/  @!P5 IMAD R3, R116, R155, R12 ;  /* 0x0000009b7403d224 */ /* 0x002fe200078e020c */
[----:B------:R-:W-:Y:S04]  /*55e0*/  BSSY B1, `(.L_x_223) ;  /* 0x0000006000017945 */ /* 0x000fe80003800000 */
[----:B------:R1:W-:Y:S01]  /*55f0*/  @!P5 STG.E.U8 desc[UR36][R4.64+0xb8], R3 ;  /* 0x0000b8030400d986 */ /* 0x0003e2000c101124 */
[----:B------:R-:W-:Y:S05]  /*5600*/  @P2 BRA `(.L_x_224) ;  /* 0x00000000000c2947 */ /* 0x000fea0003800000 */
[----:B--2---:R-:W1:Y:S02]  /*5610*/  LDG.E.U8 R157, desc[UR36][R8.64+0xb9] ;  /* 0x0000b924089d7981 */ /* 0x004e64000c1e1100 */
[----:B-1----:R-:W-:-:S05]  /*5620*/  PRMT R3, R157, 0x8880, RZ ;  /* 0x000088809d037816 */ /* 0x002fca00000000ff */
[----:B------:R-:W-:-:S07]  /*5630*/  IMAD R12, R3, R156, RZ ;  /* 0x0000009c030c7224 */ /* 0x000fce00078e02ff */
.L_x_224:
[----:B------:R-:W-:Y:S05]  /*5640*/  BSYNC B1 ;  /* 0x0000000000017941 */ /* 0x000fea0003800000 */
.L_x_223:
        /* <DEDUP_REMOVED lines=11> */
.L_x_226:
[----:B------:R-:W-:Y:S05]  /*5700*/  BSYNC B1 ;  /* 0x0000000000017941 */ /* 0x000fea0003800000 */
.L_x_225:
[----:B-1----:R-:W-:Y:S01]  /*5710*/  @!P4 IMAD R3, R118, R155, R12 ;  /* 0x0000009b7603c224 */ /* 0x002fe200078e020c */
[----:B------:R-:W-:Y:S04]  /*5720*/  BSSY B1, `(.L_x_227) ;  /* 0x0000006000017945 */ /* 0x000fe80003800000 */
[----:B------:R1:W-:Y:S01]  /*5730*/  @!P4 STG.E.U8 desc[UR36][R6.64+0xb8], R3 ;  /* 0x0000b8030600c986 */ /* 0x0003e2000c101124 */
[----:B------:R-:W-:Y:S05]  /*5740*/  @P3 BRA `(.L_x_228) ;  /* 0x00000000000c3947 */ /* 0x000fea0003800000 */
[----:B--2---:R-:W1:Y:S02]  /*5750*/  LDG.E.U8 R157, desc[UR36][R10.64+0xb9] ;  /* 0x0000b9240a9d7981 */ /* 0x004e64000c1e1100 */
[----:B-1----:R-:W-:-:S05]  /*5760*/  PRMT R3, R157, 0x8880, RZ ;  /* 0x000088809d037816 */ /* 0x002fca00000000ff */
[----:B------:R-:W-:-:S07]  /*5770*/  IMAD R12, R3, R156, RZ ;  /* 0x0000009c030c7224 */ /* 0x000fce00078e02ff */
.L_x_228:
[----:B------:R-:W-:Y:S05]  /*5780*/  BSYNC B1 ;  /* 0x0000000000017941 */ /* 0x000fea0003800000 */
.L_x_227:
[----:B------:R-:W-:Y:S01]  /*5790*/  @!P3 IMAD R119, R119, R155, R12 ;  /* 0x0000009b7777b224 */ /* 0x000fe200078e020c */
[----:B------:R-:W-:Y:S04]  /*57a0*/  BSSY B1, `(.L_x_229) ;  /* 0x0000006000017945 */ /* 0x000fe80003800000 */
[----:B------:R0:W-:Y:S01]  /*57b0*/  @!P3 STG.E.U8 desc[UR36][R6.64+0xb9], R119 ;  /* 0x0000b9770600b986 */ /* 0x0001e2000c101124 */
[----:B------:R-:W-:Y:S05]  /*57c0*/  @P5 BRA `(.L_x_230) ;  /* 0x00000000000c5947 */ /* 0x000fea0003800000 */
[----:B--2---:R-:W1:Y:S02]  /*57d0*/  LDG.E.U8 R157, desc[UR36][R8.64+0xc0] ;  /* 0x0000c024089d7981 */ /* 0x004e64000c1e1100 */
[----:B-1----:R-:W-:-:S05]  /*57e0*/  PRMT R3, R157, 0x8880, RZ ;  /* 0x000088809d037816 */ /* 0x002fca00000000ff */
[----:B------:R-:W-:-:S07]  /*57f0*/  IMAD R12, R3, R156, RZ ;  /* 0x0000009c030c7224 */ /* 0x000fce00078e02ff */
.L_x_230:
[----:B------:R-:W-:Y:S05]  /*5800*/  BSYNC B1 ;  /* 0x0000000000017941 */ /* 0x000fea0003800000 */
.L_x_229:
[----:B-1----:R-:W-:Y:S01]  /*5810*/  @!P5 IMAD R3, R120, R155, R12 ;  /* 0x0000009b7803d224 */ /* 0x002fe200078e020c */
[----:B------:R-:W-:Y:S04]  /*5820*/  BSSY B1, `(.L_x_231) ;  /* 0x0000006000017945 */ /* 0x000fe80003800000 */
[----:B------:R1:W-:Y:S01]  /*5830*/  @!P5 STG.E.U8 desc[UR36][R4.64+0xc0], R3 ;  /* 0x0000c0030400d986 */ /* 0x0003e2000c101124 */
[----:B------:R-:W-:Y:S05]  /*5840*/  @P2 BRA `(.L_x_232) ;  /* 0x00000000000c2947 */ /* 0x000fea0003800000 */
[----:B--2---:R-:W1:Y:S02]  /*5850*/  LDG.E.U8 R157, desc[UR36][R8.64+0xc1] ;  /* 0x0000c124089d7981 */ /* 0x004e64000c1e1100 */
[----:B-1----:R-:W-:-:S05]  /*5860*/  PRMT R3, R157, 0x8880, RZ ;  /* 0x000088809d037816 */ /* 0x002fca00000000ff */
[----:B------:R-:W-:-:S07]  /*5870*/  IMAD R12, R3, R156, RZ ;  /* 0x0000009c030c7224 */ /* 0x000fce00078e02ff */
.L_x_232:
[----:B------:R-:W-:Y:S05]  /*5880*/  BSYNC B1 ;  /* 0x0000000000017941 */ /* 0x000fea0003800000 */
.L_x_231:
        /* <DEDUP_REMOVED lines=11> */
.L_x_234:
[----:B------:R-:W-:Y:S05]  /*5940*/  BSYNC B1 ;  /* 0x0000000000017941 */ /* 0x000fea0003800000 */
.L_x_233:
[----:B-1----:R-:W-:Y:S01]  /*5950*/  @!P4 IMAD R3, R122, R155, R12 ;  /* 0x0000009b7a03c224 */ /* 0x002fe200078e020c */
[----:B------:R-:W-:Y:S04]  /*5960*/  BSSY B1, `(.L_x_235) ;  /* 0x0000006000017945 */ /* 0x000fe80003800000 */
[----:B------:R1:W-:Y:S01]  /*5970*/  @!P4 STG.E.U8 desc[UR36][R6.64+0xc0], R3 ;  /* 0x0000c0030600c986 */ /* 0x0003e2000c101124 */
[----:B------:R-:W-:Y:S05]  /*5980*/  @P3 BRA `(.L_x_236) ;  /* 0x00000000000c3947 */ /* 0x000fea0003800000 */
[----:B--2---:R-:W1:Y:S02]  /*5990*/  LDG.E.U8 R157, desc[UR36][R10.64+0xc1] ;  /* 0x0000c1240a9d7981 */ /* 0x004e64000c1e1100 */
[----:B-1----:R-:W-:-:S05]  /*59a0*/  PRMT R3, R157, 0x8880, RZ ;  /* 0x000088809d037816 */ /* 0x002fca00000000ff */
[----:B------:R-:W-:-:S07]  /*59b0*/  IMAD R12, R3, R156, RZ ;  /* 0x0000009c030c7224 */ /* 0x000fce00078e02ff */
.L_x_236:
[----:B------:R-:W-:Y:S05]  /*59c0*/  BSYNC B1 ;  /* 0x0000000000017941 */ /* 0x000fea0003800000 */
.L_x_235:
[----:B------:R-:W-:Y:S01]  /*59d0*/  @!P3 IMAD R123, R123, R155, R12 ;  /* 0x0000009b7b7bb224 */ /* 0x000fe200078e020c */
[----:B------:R-:W-:Y:S04]  /*59e0*/  BSSY B1, `(.L_x_237) ;  /* 0x0000006000017945 */ /* 0x000fe80003800000 */
[----:B------:R0:W-:Y:S01]  /*59f0*/  @!P3 STG.E.U8 desc[UR36][R6.64+0xc1], R123 ;  /* 0x0000c17b0600b986 */ /* 0x0001e2000c101124 */
[----:B------:R-:W-:Y:S05]  /*5a00*/  @P5 BRA `(.L_x_238) ;  /* 0x00000000000c5947 */ /* 0x000fea0003800000 */
[----:B--2---:R-:W1:Y:S02]  /*5a10*/  LDG.E.U8 R157, desc[UR36][R8.64+0xc8] ;  /* 0x0000c824089d7981 */ /* 0x004e64000c1e1100 */
[----:B-1----:R-:W-:-:S05]  /*5a20*/  PRMT R3, R157, 0x8880, RZ ;  /* 0x000088809d037816 */ /* 0x002fca00000000ff */
[----:B------:R-:W-:-:S07]  /*5a30*/  IMAD R12, R3, R156, RZ ;  /* 0x0000009c030c7224 */ /* 0x000fce00078e02ff */
.L_x_238:
[----:B------:R-:W-:Y:S05]  /*5a40*/  BSYNC B1 ;  /* 0x0000000000017941 */ /* 0x000fea0003800000 */
.L_x_237:
[----:B-1----:R-:W-:Y:S01]  /*5a50*/  @!P5 IMAD R3, R124, R155, R12 ;  /* 0x0000009b7c03d224 */ /* 0x002fe200078e020c */
[----:B------:R-:W-:Y:S04]  /*5a60*/  BSSY B1, `(.L_x_239) ;  /* 0x0000006000017945 */ /* 0x000fe80003800000 */
[----:B------:R1:W-:Y:S01]  /*5a70*/  @!P5 STG.E.U8 desc[UR36][R4.64+0xc8], R3 ;  /* 0x0000c8030400d986 */ /* 0x0003e2000c101124 */
[----:B------:R-:W-:Y:S05]  /*5a80*/  @P2 BRA `(.L_x_240) ;  /* 0x00000000000c2947 */ /* 0x000fea0003800000 */
[----:B--2---:R-:W1:Y:S02]  /*5a90*/  LDG.E.U8 R157, desc[UR36][R8.64+0xc9] ;  /* 0x0000c924089d7981 */ /* 0x004e64000c1e1100 */
[----:B-1----:R-:W-:-:S05]  /*5aa0*/  PRMT R3, R157, 0x8880, RZ ;  /* 0x000088809d037816 */ /* 0x002fca00000000ff */
[----:B------:R-:W-:-:S07]  /*5ab0*/  IMAD R12, R3, R156, RZ ;  /* 0x0000009c030c7224 */ /* 0x000fce00078e02ff */
.L_x_240:
[----:B------:R-:W-:Y:S05]  /*5ac0*/  BSYNC B1 ;  /* 0x0000000000017941 */ /* 0x000fea0003800000 */
.L_x_239:
        /* <DEDUP_REMOVED lines=11> */
.L_x_242:
[----:B------:R-:W-:Y:S05]  /*5b80*/  BSYNC B1 ;  /* 0x0000000000017941 */ /* 0x000fea0003800000 */
.L_x_241:
[----:B-1----:R-:W-:Y:S01]  /*5b90*/  @!P4 IMAD R3, R126, R155, R12 ;  /* 0x0000009b7e03c224 */ /* 0x002fe200078e020c */
[----:B------:R-:W-:Y:S04]  /*5ba0*/  BSSY B1, `(.L_x_243) ;  /* 0x0000006000017945 */ /* 0x000fe80003800000 */
[----:B------:R1:W-:Y:S01]  /*5bb0*/  @!P4 STG.E.U8 desc[UR36][R6.64+0xc8], R3 ;  /* 0x0000c8030600c986 */ /* 0x0003e2000c101124 */
[----:B------:R-:W-:Y:S05]  /*5bc0*/  @P3 BRA `(.L_x_244) ;  /* 0x00000000000c3947 */ /* 0x000fea0003800000 */
[----:B--2---:R-:W1:Y:S02]  /*5bd0*/  LDG.E.U8 R157, desc[UR36][R10.64+0xc9] ;  /* 0x0000c9240a9d7981 */ /* 0x004e64000c1e1100 */
[----:B-1----:R-:W-:-:S05]  /*5be0*/  PRMT R3, R157, 0x8880, RZ ;  /* 0x000088809d037816 */ /* 0x002fca00000000ff */
[----:B------:R-:W-:-:S07]  /*5bf0*/  IMAD R12, R3, R156, RZ ;  /* 0x0000009c030c7224 */ /* 0x000fce00078e02ff */
.L_x_244:
[----:B------:R-:W-:Y:S05]  /*5c00*/  BSYNC B1 ;  /* 0x0000000000017941 */ /* 0x000fea0003800000 */
.L_x_243:
[----:B------:R-:W-:Y:S01]  /*5c10*/  @!P3 IMAD R127, R127, R155, R12 ;  /* 0x0000009b7f7fb224 */ /* 0x000fe200078e020c */
[----:B------:R-:W-:Y:S04]  /*5c20*/  BSSY B1, `(.L_x_245) ;  /* 0x0000006000017945 */ /* 0x000fe80003800000 */
[----:B------:R0:W-:Y:S01]  /*5c30*/  @!P3 STG.E.U8 desc[UR36][R6.64+0xc9], R127 ;  /* 0x0000c97f0600b986 */ /* 0x0001e2000c101124 */
[----:B------:R-:W-:Y:S05]  /*5c40*/  @P5 BRA `(.L_x_246) ;  /* 0x00000000000c5947 */ /* 0x000fea0003800000 */
[----:B--2---:R-:W1:Y:S02]  /*5c50*/  LDG.E.U8 R157, desc[UR36][R8.64+0xd0] ;  /* 0x0000d024089d7981 */ /* 0x004e64000c1e1100 */
[----:B-1----:R-:W-:-:S05]  /*5c60*/  PRMT R3, R157, 0x8880, RZ ;  /* 0x000088809d037816 */ /* 0x002fca00000000ff */
[----:B------:R-:W-:-:S07]  /*5c70*/  IMAD R12, R3, R156, RZ ;  /* 0x0000009c030c7224 */ /* 0x000fce00078e02ff */
.L_x_246:
[----:B------:R-:W-:Y:S05]  /*5c80*/  BSYNC B1 ;  /* 0x0000000000017941 */ /* 0x000fea0003800000 */
.L_x_245:
[----:B-1----:R-:W-:Y:S01]  /*5c90*/  @!P5 IMAD R3, R128, R155, R12 ;  /* 0x0000009b8003d224 */ /* 0x002fe200078e020c */
[----:B------:R-:W-:Y:S04]  /*5ca0*/  BSSY B1, `(.L_x_247) ;  /* 0x0000006000017945 */ /* 0x000fe80003800000 */
[----:B------:R1:W-:Y:S01]  /*5cb0*/  @!P5 STG.E.U8 desc[UR36][R4.64+0xd0], R3 ;  /* 0x0000d0030400d986 */ /* 0x0003e2000c101124 */
[----:B------:R-:W-:Y:S05]  /*5cc0*/  @P2 BRA `(.L_x_248) ;  /* 0x00000000000c2947 */ /* 0x000fea0003800000 */
[----:B--2---:R-:W1:Y:S02]  /*5cd0*/  LDG.E.U8 R157, desc[UR36][R8.64+0xd1] ;  /* 0x0000d124089d7981 */ /* 0x004e64000c1e1100 */
[----:B-1----:R-:W-:-:S05]  /*5ce0*/  PRMT R3, R157, 0x8880, RZ ;  /* 0x000088809d037816 */ /* 0x002fca00000000ff */
[----:B------:R-:W-:-:S07]  /*5cf0*/  IMAD R12, R3, R156, RZ ;  /* 0x0000009c030c7224 */ /* 0x000fce00078e02ff */
.L_x_248:
[----:B------:R-:W-:Y:S05]  /*5d00*/  BSYNC B1 ;  /* 0x0000000000017941 */ /* 0x000fea0003800000 */
.L_x_247:
        /* <DEDUP_REMOVED lines=11> */
.L_x_250:
[----:B------:R-:W-:Y:S05]  /*5dc0*/  BSYNC B1 ;  /* 0x0000000000017941 */ /* 0x000fea0003800000 */
.L_x_249:
[----:B-1----:R-:W-:Y:S01]  /*5dd0*/  @!P4 IMAD R3, R130, R155, R12 ;  /* 0x0000009b8203c224 */ /* 0x002fe200078e020c */
[----:B------:R-:W-:Y:S04]  /*5de0*/  BSSY B1, `(.L_x_251) ;  /* 0x0000006000017945 */ /* 0x000fe80003800000 */
[----:B------:R1:W-:Y:S01]  /*5df0*/  @!P4 STG.E.U8 desc[UR36][R6.64+0xd0], R3 ;  /* 0x0000d0030600c986 */ /* 0x0003e2000c101124 */
[----:B------:R-:W-:Y:S05]  /*5e00*/  @P3 BRA `(.L_x_252) ;  /* 0x00000000000c3947 */ /* 0x000fea0003800000 */
[----:B--2---:R-:W1:Y:S02]  /*5e10*/  LDG.E.U8 R157, desc[UR36][R10.64+0xd1] ;  /* 0x0000d1240a9d7981 */ /* 0x004e64000c1e1100 */
[----:B-1----:R-:W-:-:S05]  /*5e20*/  PRMT R3, R157, 0x8880, RZ ;  /* 0x000088809d037816 */ /* 0x002fca00000000ff */
[----:B------:R-:W-:-:S07]  /*5e30*/  IMAD R12, R3, R156, RZ ;  /* 0x0000009c030c7224 */ /* 0x000fce00078e02ff */
.L_x_252:
[----:B------:R-:W-:Y:S05]  /*5e40*/  BSYNC B1 ;  /* 0x0000000000017941 */ /* 0x000fea0003800000 */
.L_x_251:
[----:B------:R-:W-:Y:S01]  /*5e50*/  @!P3 IMAD R131, R131, R155, R12 ;  /* 0x0000009b8383b224 */ /* 0x000fe200078e020c */
[----:B------:R-:W-:Y:S04]  /*5e60*/  BSSY B1, `(.L_x_253) ;  /* 0x0000006000017945 */ /* 0x000fe80003800000 */
[----:B------:R0:W-:Y:S01]  /*5e70*/  @!P3 STG.E.U8 desc[UR36][R6.64+0xd1], R131 ;  /* 0x0000d1830600b986 */ /* 0x0001e2000c101124 */
[----:B------:R-:W-:Y:S05]  /*5e80*/  @P5 BRA `(.L_x_254) ;  /* 0x00000000000c5947 */ /* 0x000fea0003800000 */
[----:B--2---:R-:W1:Y:S02]  /*5e90*/  LDG.E.U8 R157, desc[UR36][R8.64+0xd8] ;  /* 0x0000d824089d7981 */ /* 0x004e64000c1e1100 */
[----:B-1----:R-:W-:-:S05]  /*5ea0*/  PRMT R3, R157, 0x8880, RZ ;  /* 0x000088809d037816 */ /* 0x002fca00000000ff */
[----:B------:R-:W-:-:S07]  /*5eb0*/  IMAD R12, R3, R156, RZ ;  /* 0x0000009c030c7224 */ /* 0x000fce00078e02ff */
.L_x_254:
[----:B------:R-:W-:Y:S05]  /*5ec0*/  BSYNC B1 ;  /* 0x0000000000017941 */ /* 0x000fea0003800000 */
.L_x_253:
[----:B-1----:R-:W-:Y:S01]  /*5ed0*/  @!P5 IMAD R3, R132, R155, R12 ;  /* 0x0000009b8403d224 */ /* 0x002fe200078e020c */
[----:B------:R-:W-:Y:S04]  /*5ee0*/  BSSY B1, `(.L_x_255) ;  /* 0x0000006000017945 */ /* 0x000fe80003800000 */
[----:B------:R1:W-:Y:S01]  /*5ef0*/  @!P5 STG.E.U8 desc[UR36][R4.64+0xd8], R3 ;  /* 0x0000d8030400d986 */ /* 0x0003e2000c101124 */
[----:B------:R-:W-:Y:S05]  /*5f00*/  @P2 BRA `(.L_x_256) ;  /* 0x00000000000c2947 */ /* 0x000fea0003800000 */
[----:B--2---:R-:W1:Y:S02]  /*5f10*/  LDG.E.U8 R157, desc[UR36][R8.64+0xd9] ;  /* 0x0000d924089d7981 */ /* 0x004e64000c1e1100 */
[----:B-1----:R-:W-:-:S05]  /*5f20*/  PRMT R3, R157, 0x8880, RZ ;  /* 0x000088809d037816 */ /* 0x002fca00000000ff */
[----:B------:R-:W-:-:S07]  /*5f30*/  IMAD R12, R3, R156, RZ ;  /* 0x0000009c030c7224 */ /* 0x000fce00078e02ff */
.L_x_256:
[----:B------:R-:W-:Y:S05]  /*5f40*/  BSYNC B1 ;  /* 0x0000000000017941 */ /* 0x000fea0003800000 */
.L_x_255:
        /* <DEDUP_REMOVED lines=11> */
.L_x_258:
[----:B------:R-:W-:Y:S05]  /*6000*/  BSYNC B1 ;  /* 0x0000000000017941 */ /* 0x000fea0003800000 */
.L_x_257:
[----:B-1----:R-:W-:Y:S01]  /*6010*/  @!P4 IMAD R3, R134, R155, R12 ;  /* 0x0000009b8603c224 */ /* 0x002fe200078e020c */
[----:B------:R-:W-:Y:S04]  /*6020*/  BSSY B1, `(.L_x_259) ;  /* 0x0000006000017945 */ /* 0x000fe80003800000 */
[----:B------:R1:W-:Y:S01]  /*6030*/  @!P4 STG.E.U8 desc[UR36][R6.64+0xd8], R3 ;  /* 0x0000d8030600c986 */ /* 0x0003e2000c101124 */
[----:B------:R-:W-:Y:S05]  /*6040*/  @P3 BRA `(.L_x_260) ;  /* 0x00000000000c3947 */ /* 0x000fea0003800000 */
[----:B--2---:R-:W1:Y:S02]  /*6050*/  LDG.E.U8 R157, desc[UR36][R10.64+0xd9] ;  /* 0x0000d9240a9d7981 */ /* 0x004e64000c1e1100 */
[----:B-1----:R-:W-:-:S05]  /*6060*/  PRMT R3, R157, 0x8880, RZ ;  /* 0x000088809d037816 */ /* 0x002fca00000000ff */
[----:B------:R-:W-:-:S07]  /*6070*/  IMAD R12, R3, R156, RZ ;  /* 0x0000009c030c7224 */ /* 0x000fce00078e02ff */
.L_x_260:
[----:B------:R-:W-:Y:S05]  /*6080*/  BSYNC B1 ;  /* 0x0000000000017941 */ /* 0x000fea0003800000 */
.L_x_259:
[----:B------:R-:W-:Y:S01]  /*6090*/  @!P3 IMAD R135, R135, R155, R12 ;  /* 0x0000009b8787b224 */ /* 0x000fe200078e020c */
[----:B------:R-:W-:Y:S04]  /*60a0*/  BSSY B1, `(.L_x_261) ;  /* 0x0000006000017945 */ /* 0x000fe80003800000 */
[----:B------:R0:W-:Y:S01]  /*60b0*/  @!P3 STG.E.U8 desc[UR36][R6.64+0xd9], R135 ;  /* 0x0000d9870600b986 */ /* 0x0001e2000c101124 */
[----:B------:R-:W-:Y:S05]  /*60c0*/  @P5 BRA `(.L_x_262) ;  /* 0x00000000000c5947 */ /* 0x000fea0003800000 */
[----:B--2---:R-:W1:Y:S02]  /*60d0*/  LDG.E.U8 R157, desc[UR36][R8.64+0xe0] ;  /* 0x0000e024089d7981 */ /* 0x004e64000c1e1100 */
[----:B-1----:R-:W-:-:S05]  /*60e0*/  PRMT R3, R157, 0x8880, RZ ;  /* 0x000088809d037816 */ /* 0x002fca00000000ff */
[----:B------:R-:W-:-:S07]  /*60f0*/  IMAD R12, R3, R156, RZ ;  /* 0x0000009c030c7224 */ /* 0x000fce00078e02ff */
.L_x_262:
[----:B------:R-:W-:Y:S05]  /*6100*/  BSYNC B1 ;  /* 0x0000000000017941 */ /* 0x000fea0003800000 */
.L_x_261:
[----:B-1----:R-:W-:Y:S01]  /*6110*/  @!P5 IMAD R3, R136, R155, R12 ;  /* 0x0000009b8803d224 */ /* 0x002fe200078e020c */
[----:B------:R-:W-:Y:S04]  /*6120*/  BSSY B1, `(.L_x_263) ;  /* 0x0000006000017945 */ /* 0x000fe80003800000 */
[----:B------:R1:W-:Y:S01]  /*6130*/  @!P5 STG.E.U8 desc[UR36][R4.64+0xe0], R3 ;  /* 0x0000e0030400d986 */ /* 0x0003e2000c101124 */
[----:B------:R-:W-:Y:S05]  /*6140*/  @P2 BRA `(.L_x_264) ;  /* 0x00000000000c2947 */ /* 0x000fea0003800000 */
[----:B--2---:R-:W1:Y:S02]  /*6150*/  LDG.E.U8 R157, desc[UR36][R8.64+0xe1] ;  /* 0x0000e124089d7981 */ /* 0x004e64000c1e1100 */
[----:B-1----:R-:W-:-:S05]  /*6160*/  PRMT R3, R157, 0x8880, RZ ;  /* 0x000088809d037816 */ /* 0x002fca00000000ff */
[----:B------:R-:W-:-:S07]  /*6170*/  IMAD R12, R3, R156, RZ ;  /* 0x0000009c030c7224 */ /* 0x000fce00078e02ff */
.L_x_264:
[----:B------:R-:W-:Y:S05]  /*6180*/  BSYNC B1 ;  /* 0x0000000000017941 */ /* 0x000fea0003800000 */
.L_x_263:
        /* <DEDUP_REMOVED lines=11> */
.L_x_266:
[----:B------:R-:W-:Y:S05]  /*6240*/  BSYNC B1 ;  /* 0x0000000000017941 */ /* 0x000fea0003800000 */
.L_x_265:
[----:B-1----:R-:W-:Y:S01]  /*6250*/  @!P4 IMAD R3, R138, R155, R12 ;  /* 0x0000009b8a03c224 */ /* 0x002fe200078e020c */
[----:B------:R-:W-:Y:S04]  /*6260*/  BSSY B1, `(.L_x_267) ;  /* 0x0000006000017945 */ /* 0x000fe80003800000 */
[----:B------:R1:W-:Y:S01]  /*6270*/  @!P4 STG.E.U8 desc[UR36][R6.64+0xe0], R3 ;  /* 0x0000e0030600c986 */ /* 0x0003e2000c101124 */
[----:B------:R-:W-:Y:S05]  /*6280*/  @P3 BRA `(.L_x_268) ;  /* 0x00000000000c3947 */ /* 0x000fea0003800000 */
[----:B--2---:R-:W1:Y:S02]  /*6290*/  LDG.E.U8 R157, desc[UR36][R10.64+0xe1] ;  /* 0x0000e1240a9d7981 */ /* 0x004e64000c1e1100 */
[----:B-1----:R-:W-:-:S05]  /*62a0*/  PRMT R3, R157, 0x8880, RZ ;  /* 0x000088809d037816 */ /* 0x002fca00000000ff */
[----:B------:R-:W-:-:S07]  /*62b0*/  IMAD R12, R3, R156, RZ ;  /* 0x0000009c030c7224 */ /* 0x000fce00078e02ff */
.L_x_268:
[----:B------:R-:W-:Y:S05]  /*62c0*/  BSYNC B1 ;  /* 0x0000000000017941 */ /* 0x000fea0003800000 */
.L_x_267:
[----:B------:R-:W-:Y:S01]  /*62d0*/  @!P3 IMAD R139, R139, R155, R12 ;  /* 0x0000009b8b8bb224 */ /* 0x000fe200078e020c */
[----:B------:R-:W-:Y:S04]  /*62e0*/  BSSY B1, `(.L_x_269) ;  /* 0x0000006000017945 */ /* 0x000fe80003800000 */
[----:B------:R0:W-:Y:S01]  /*62f0*/  @!P3 STG.E.U8 desc[UR36][R6.64+0xe1], R139 ;  /* 0x0000e18b0600b986 */ /* 0x0001e2000c101124 */
[----:B------:R-:W-:Y:S05]  /*6300*/  @P5 BRA `(.L_x_270) ;  /* 0x00000000000c5947 */ /* 0x000fea0003800000 */
[----:B--2---:R-:W1:Y:S02]  /*6310*/  LDG.E.U8 R157, desc[UR36][R8.64+0xe8] ;  /* 0x0000e824089d7981 */ /* 0x004e64000c1e1100 */
[----:B-1----:R-:W-:-:S05]  /*6320*/  PRMT R3, R157, 0x8880, RZ ;  /* 0x000088809d037816 */ /* 0x002fca00000000ff */
[----:B------:R-:W-:-:S07]  /*6330*/  IMAD R12, R3, R156, RZ ;  /* 0x0000009c030c7224 */ /* 0x000fce00078e02ff */
.L_x_270:
[----:B------:R-:W-:Y:S05]  /*6340*/  BSYNC B1 ;  /* 0x0000000000017941 */ /* 0x000fea0003800000 */
.L_x_269:
[----:B-1----:R-:W-:Y:S01]  /*6350*/  @!P5 IMAD R3, R140, R155, R12 ;  /* 0x0000009b8c03d224 */ /* 0x002fe200078e020c */
[----:B------:R-:W-:Y:S04]  /*6360*/  BSSY B1, `(.L_x_271) ;  /* 0x0000006000017945 */ /* 0x000fe80003800000 */
[----:B------:R1:W-:Y:S01]  /*6370*/  @!P5 STG.E.U8 desc[UR36][R4.64+0xe8], R3 ;  /* 0x0000e8030400d986 */ /* 0x0003e2000c101124 */
[----:B------:R-:W-:Y:S05]  /*6380*/  @P2 BRA `(.L_x_272) ;  /* 0x00000000000c2947 */ /* 0x000fea0003800000 */
[----:B--2---:R-:W1:Y:S02]  /*6390*/  LDG.E.U8 R157, desc[UR36][R8.64+0xe9] ;  /* 0x0000e924089d7981 */ /* 0x004e64000c1e1100 */
[----:B-1----:R-:W-:-:S05]  /*63a0*/  PRMT R3, R157, 0x8880, RZ ;  /* 0x000088809d037816 */ /* 0x002fca00000000ff */
[----:B------:R-:W-:-:S07]  /*63b0*/  IMAD R12, R3, R156, RZ ;  /* 0x0000009c030c7224 */ /* 0x000fce00078e02ff */
.L_x_272:
[----:B------:R-:W-:Y:S05]  /*63c0*/  BSYNC B1 ;  /* 0x0000000000017941 */ /* 0x000fea0003800000 */
.L_x_271:
        /* <DEDUP_REMOVED lines=11> */
.L_x_274:
[----:B------:R-:W-:Y:S05]  /*6480*/  BSYNC B1 ;  /* 0x0000000000017941 */ /* 0x000fea0003800000 */
.L_x_273:
[----:B-1----:R-:W-:Y:S01]  /*6490*/  @!P4 IMAD R3, R142, R155, R12 ;  /* 0x0000009b8e03c224 */ /* 0x002fe200078e020c */
[----:B------:R-:W-:Y:S04]  /*64a0*/  BSSY B1, `(.L_x_275) ;  /* 0x0000006000017945 */ /* 0x000fe80003800000 */
[----:B------:R1:W-:Y:S01]  /*64b0*/  @!P4 STG.E.U8 desc[UR36][R6.64+0xe8], R3 ;  /* 0x0000e8030600c986 */ /* 0x0003e2000c101124 */
[----:B------:R-:W-:Y:S05]  /*64c0*/  @P3 BRA `(.L_x_276) ;  /* 0x00000000000c3947 */ /* 0x000fea0003800000 */
[----:B--2---:R-:W1:Y:S02]  /*64d0*/  LDG.E.U8 R157, desc[UR36][R10.64+0xe9] ;  /* 0x0000e9240a9d7981 */ /* 0x004e64000c1e1100 */
[----:B-1----:R-:W-:-:S05]  /*64e0*/  PRMT R3, R157, 0x8880, RZ ;  /* 0x000088809d037816 */ /* 0x002fca00000000ff */
[----:B------:R-:W-:-:S07]  /*64f0*/  IMAD R12, R3, R156, RZ ;  /* 0x0000009c030c7224 */ /* 0x000fce00078e02ff */
.L_x_276:
[----:B------:R-:W-:Y:S05]  /*6500*/  BSYNC B1 ;  /* 0x0000000000017941 */ /* 0x000fea0003800000 */
.L_x_275:
[----:B------:R-:W-:Y:S01]  /*6510*/  @!P3 IMAD R143, R143, R155, R12 ;  /* 0x0000009b8f8fb224 */ /* 0x000fe200078e020c */
[----:B------:R-:W-:Y:S04]  /*6520*/  BSSY B1, `(.L_x_277) ;  /* 0x0000006000017945 */ /* 0x000fe80003800000 */
[----:B------:R0:W-:Y:S01]  /*6530*/  @!P3 STG.E.U8 desc[UR36][R6.64+0xe9], R143 ;  /* 0x0000e98f0600b986 */ /* 0x0001e2000c101124 */
[----:B------:R-:W-:Y:S05]  /*6540*/  @P5 BRA `(.L_x_278) ;  /* 0x00000000000c5947 */ /* 0x000fea0003800000 */
[----:B--2---:R-:W1:Y:S02]  /*6550*/  LDG.E.U8 R157, desc[UR36][R8.64+0xf0] ;  /* 0x0000f024089d7981 */ /* 0x004e64000c1e1100 */
[----:B-1----:R-:W-:-:S05]  /*6560*/  PRMT R3, R157, 0x8880, RZ ;  /* 0x000088809d037816 */ /* 0x002fca00000000ff */
[----:B------:R-:W-:-:S07]  /*6570*/  IMAD R12, R3, R156, RZ ;  /* 0x0000009c030c7224 */ /* 0x000fce00078e02ff */
.L_x_278:
[----:B------:R-:W-:Y:S05]  /*6580*/  BSYNC B1 ;  /* 0x0000000000017941 */ /* 0x000fea0003800000 */
.L_x_277:
[----:B-1----:R-:W-:Y:S01]  /*6590*/  @!P5 IMAD R3, R144, R155, R12 ;  /* 0x0000009b9003d224 */ /* 0x002fe200078e020c */
[----:B------:R-:W-:Y:S04]  /*65a0*/  BSSY B1, `(.L_x_279) ;  /* 0x0000006000017945 */ /* 0x000fe80003800000 */
[----:B------:R1:W-:Y:S01]  /*65b0*/  @!P5 STG.E.U8 desc[UR36][R4.64+0xf0], R3 ;  /* 0x0000f0030400d986 */ /* 0x0003e2000c101124 */
[----:B------:R-:W-:Y:S05]  /*65c0*/  @P2 BRA `(.L_x_280) ;  /* 0x00000000000c2947 */ /* 0x000fea0003800000 */
[----:B--2---:R-:W1:Y:S02]  /*65d0*/  LDG.E.U8 R157, desc[UR36][R8.64+0xf1] ;  /* 0x0000f124089d7981 */ /* 0x004e64000c1e1100 */
[----:B-1----:R-:W-:-:S05]  /*65e0*/  PRMT R3, R157, 0x8880, RZ ;  /* 0x000088809d037816 */ /* 0x002fca00000000ff */
[----:B------:R-:W-:-:S07]  /*65f0*/  IMAD R12, R3, R156, RZ ;  /* 0x0000009c030c7224 */ /* 0x000fce00078e02ff */
.L_x_280:
[----:B------:R-:W-:Y:S05]  /*6600*/  BSYNC B1 ;  /* 0x0000000000017941 */ /* 0x000fea0003800000 */
.L_x_279:
[C---:B------:R-:W-:Y:S01]  /*6610*/  ISETP.LT.OR P4, PT, R0.reuse, 0xf1, !P0 ;  /* 0x000000f10000780c */ /* 0x040fe20004781670 */
[----:B------:R-:W-:Y:S01]  /*6620*/  @!P2 IMAD R145, R145, R155, R12 ;  /* 0x0000009b9191a224 */ /* 0x000fe200078e020c */
[----:B------:R-:W-:Y:S01]  /*6630*/  BSSY B1, `(.L_x_281) ;  /* 0x000000a000017945 */ /* 0x000fe20003800000 */
[C---:B------:R-:W-:Y:S02]  /*6640*/  ISETP.LT.OR P3, PT, R0.reuse, 0xf2, !P0 ;  /* 0x000000f20000780c */ /* 0x040fe40004761670 */
        /* <DEDUP_REMOVED lines=8> */
.L_x_282:
[----:B------:R-:W-:Y:S05]  /*66d0*/  BSYNC B1 ;  /* 0x0000000000017941 */ /* 0x000fea0003800000 */
.L_x_281:
[----:B-1----:R-:W-:Y:S01]  /*66e0*/  @!P4 IMAD R3, R146, R155, R12 ;  /* 0x0000009b9203c224 */ /* 0x002fe200078e020c */
[----:B------:R-:W-:Y:S04]  /*66f0*/  BSSY B1, `(.L_x_283) ;  /* 0x0000006000017945 */ /* 0x000fe80003800000 */
[----:B------:R1:W-:Y:S01]  /*6700*/  @!P4 STG.E.U8 desc[UR36][R6.64+0xf0], R3 ;  /* 0x0000f0030600c986 */ /* 0x0003e2000c101124 */
[----:B------:R-:W-:Y:S05]  /*6710*/  @P3 BRA `(.L_x_284) ;  /* 0x00000000000c3947 */ /* 0x000fea0003800000 */
[----:B--2---:R-:W1:Y:S02]  /*6720*/  LDG.E.U8 R157, desc[UR36][R10.64+0xf1] ;  /* 0x0000f1240a9d7981 */ /* 0x004e64000c1e1100 */
[----:B-1----:R-:W-:-:S05]  /*6730*/  PRMT R3, R157, 0x8880, RZ ;  /* 0x000088809d037816 */ /* 0x002fca00000000ff */
[----:B------:R-:W-:-:S07]  /*6740*/  IMAD R12, R3, R156, RZ ;  /* 0x0000009c030c7224 */ /* 0x000fce00078e02ff */
.L_x_284:
[----:B------:R-:W-:Y:S05]  /*6750*/  BSYNC B1 ;  /* 0x0000000000017941 */ /* 0x000fea0003800000 */
.L_x_283:
[----:B------:R-:W-:Y:S01]  /*6760*/  @!P3 IMAD R147, R147, R155, R12 ;  /* 0x0000009b9393b224 */ /* 0x000fe200078e020c */
[----:B------:R-:W-:Y:S04]  /*6770*/  BSSY B1, `(.L_x_285) ;  /* 0x0000006000017945 */ /* 0x000fe80003800000 */
[----:B------:R0:W-:Y:S01]  /*6780*/  @!P3 STG.E.U8 desc[UR36][R6.64+0xf1], R147 ;  /* 0x0000f1930600b986 */ /* 0x0001e2000c101124 */
[----:B------:R-:W-:Y:S05]  /*6790*/  @P2 BRA `(.L_x_286) ;  /* 0x00000000000c2947 */ /* 0x000fea0003800000 */
[----:B--2---:R-:W1:Y:S02]  /*67a0*/  LDG.E.U8 R157, desc[UR36][R8.64+0xf8] ;  /* 0x0000f824089d7981 */ /* 0x004e64000c1e1100 */
[----:B-1----:R-:W-:-:S05]  /*67b0*/  PRMT R3, R157, 0x8880, RZ ;  /* 0x000088809d037816 */ /* 0x002fca00000000ff */
[----:B------:R-:W-:-:S07]  /*67c0*/  IMAD R12, R3, R156, RZ ;  /* 0x0000009c030c7224 */ /* 0x000fce00078e02ff */
.L_x_286:
[----:B------:R-:W-:Y:S05]  /*67d0*/  BSYNC B1 ;  /* 0x0000000000017941 */ /* 0x000fea0003800000 */
.L_x_285:
[----:B-1----:R-:W-:Y:S01]  /*67e0*/  @!P2 IMAD R3, R148, R155, R12 ;  /* 0x0000009b9403a224 */ /* 0x002fe200078e020c */
[----:B------:R-:W-:Y:S04]  /*67f0*/  BSSY B1, `(.L_x_287) ;  /* 0x0000006000017945 */ /* 0x000fe80003800000 */
[----:B------:R1:W-:Y:S01]  /*6800*/  @!P2 STG.E.U8 desc[UR36][R4.64+0xf8], R3 ;  /* 0x0000f8030400a986 */ /* 0x0003e2000c101124 */
[----:B------:R-:W-:Y:S05]  /*6810*/  @P1 BRA `(.L_x_288) ;  /* 0x00000000000c1947 */ /* 0x000fea0003800000 */
[----:B--2---:R-:W1:Y:S02]  /*6820*/  LDG.E.U8 R157, desc[UR36][R8.64+0xf9] ;  /* 0x0000f924089d7981 */ /* 0x004e64000c1e1100 */
[----:B-1----:R-:W-:-:S05]  /*6830*/  PRMT R3, R157, 0x8880, RZ ;  /* 0x000088809d037816 */ /* 0x002fca00000000ff */
[----:B------:R-:W-:-:S07]  /*6840*/  IMAD R12, R3, R156, RZ ;  /* 0x0000009c030c7224 */ /* 0x000fce00078e02ff */
.L_x_288:
[----:B------:R-:W-:Y:S05]  /*6850*/  BSYNC B1 ;  /* 0x0000000000017941 */ /* 0x000fea0003800000 */
.L_x_287:
[----:B------:R-:W-:Y:S01]  /*6860*/  @!P1 IMAD R149, R149, R155, R12 ;  /* 0x0000009b95959224 */ /* 0x000fe200078e020c */
[----:B------:R-:W-:Y:S04]  /*6870*/  BSSY B1, `(.L_x_289) ;  /* 0x0000006000017945 */ /* 0x000fe80003800000 */
[----:B------:R0:W-:Y:S01]  /*6880*/  @!P1 STG.E.U8 desc[UR36][R4.64+0xf9], R149 ;  /* 0x0000f99504009986 */ /* 0x0001e2000c101124 */
[----:B------:R-:W-:Y:S05]  /*6890*/  @P5 BRA `(.L_x_290) ;  /* 0x00000000000c5947 */ /* 0x000fea0003800000 */
[----:B--2---:R-:W1:Y:S02]  /*68a0*/  LDG.E.U8 R157, desc[UR36][R10.64+0xf8] ;  /* 0x0000f8240a9d7981 */ /* 0x004e64000c1e1100 */
[----:B-1----:R-:W-:-:S05]  /*68b0*/  PRMT R3, R157, 0x8880, RZ ;  /* 0x000088809d037816 */ /* 0x002fca00000000ff */
[----:B------:R-:W-:-:S07]  /*68c0*/  IMAD R12, R3, R156, RZ ;  /* 0x0000009c030c7224 */ /* 0x000fce00078e02ff */
.L_x_290:
[----:B------:R-:W-:Y:S05]  /*68d0*/  BSYNC B1 ;  /* 0x0000000000017941 */ /* 0x000fea0003800000 */
.L_x_289:
[----:B-1----:R-:W-:Y:S01]  /*68e0*/  @!P5 IMAD R3, R150, R155, R12 ;  /* 0x0000009b9603d224 */ /* 0x002fe200078e020c */
[----:B------:R-:W-:Y:S01]  /*68f0*/  ISETP.LT.OR P0, PT, R0, 0xfa, !P0 ;  /* 0x000000fa0000780c */ /* 0x000fe20004701670 */
[----:B------:R-:W-:Y:S03]  /*6900*/  BSSY B1, `(.L_x_291) ;  /* 0x0000006000017945 */ /* 0x000fe60003800000 */
[----:B------:R1:W-:Y:S09]  /*6910*/  @!P5 STG.E.U8 desc[UR36][R6.64+0xf8], R3 ;  /* 0x0000f8030600d986 */ /* 0x0003f2000c101124 */
[----:B------:R-:W-:Y:S05]  /*6920*/  @P0 BRA `(.L_x_292) ;  /* 0x00000000000c0947 */ /* 0x000fea0003800000 */
[----:B--2---:R-:W1:Y:S02]  /*6930*/  LDG.E.U8 R157, desc[UR36][R10.64+0xf9] ;  /* 0x0000f9240a9d7981 */ /* 0x004e64000c1e1100 */
[----:B-1----:R-:W-:-:S05]  /*6940*/  PRMT R3, R157, 0x8880, RZ ;  /* 0x000088809d037816 */ /* 0x002fca00000000ff */
[----:B------:R-:W-:-:S07]  /*6950*/  IMAD R12, R3, R156, RZ ;  /* 0x0000009c030c7224 */ /* 0x000fce00078e02ff */
.L_x_292:
[----:B------:R-:W-:Y:S05]  /*6960*/  BSYNC B1 ;  /* 0x0000000000017941 */ /* 0x000fea0003800000 */
.L_x_291:
[----:B------:R-:W-:Y:S01]  /*6970*/  IMAD R151, R151, R155, R12 ;  /* 0x0000009b97977224 */ /* 0x000fe200078e020c */
[----:B------:R-:W-:Y:S06]  /*6980*/  @P0 BRA `(.L_x_293) ;  /* 0x0000001800100947 */ /* 0x000fec0003800000 */
[----:B------:R0:W-:Y:S01]  /*6990*/  STG.E.U8 desc[UR36][R6.64+0xf9], R151 ;  /* 0x0000f99706007986 */ /* 0x0001e2000c101124 */
[----:B------:R-:W-:Y:S05]  /*69a0*/  BRA `(.L_x_293) ;  /* 0x0000001800087947 */ /* 0x000fea0003800000 */
.L_x_36:
[C---:B------:R-:W-:Y:S02]  /*69b0*/  ISETP.GE.AND P1, PT, R162.reuse, 0x1, PT ;  /* 0x00000001a200780c */ /* 0x040fe40003f26270 */
[----:B------:R-:W-:Y:S02]  /*69c0*/  ISETP.GE.AND P0, PT, R162, 0x9, PT ;  /* 0x00000009a200780c */ /* 0x000fe40003f06270 */
[C---:B------:R-:W-:Y:S02]  /*69d0*/  ISETP.LT.OR P4, PT, R0.reuse, 0x1, !P1 ;  /* 0x000000010000780c */ /* 0x040fe40004f81670 */
[C---:B------:R-:W-:Y:S02]  /*69e0*/  ISETP.LT.OR P3, PT, R0.reuse, 0x2, !P1 ;  /* 0x000000020000780c */ /* 0x040fe40004f61670 */
[C---:B------:R-:W-:Y:S02]  /*69f0*/  ISETP.LT.OR P2, PT, R0.reuse, 0x1, !P0 ;  /* 0x000000010000780c */ /* 0x040fe40004741670 */
[----:B------:R-:W-:-:S07]  /*6a00*/  ISETP.LT.OR P5, PT, R0, 0x2, !P0 ;  /* 0x000000020000780c */ /* 0x000fce00047a1670 */
[-C--:B------:R-:W-:Y:S02]  /*6a10*/  @!P4 IMAD R3, R24, R155.reuse, RZ ;  /* 0x0000009b1803c224 */ /* 0x080fe400078e02ff */
[-C--:B------:R-:W-:Y:S02]  /*6a20*/  @!P3 IMAD R25, R25, R155.reuse, RZ ;  /* 0x0000009b1919b224 */ /* 0x080fe400078e02ff */
[-C--:B------:R-:W-:Y:S01]  /*6a30*/  @!P2 IMAD R9, R26, R155.reuse, RZ ;  /* 0x0000009b1a09a224 */ /* 0x080fe200078e02ff */
[----:B------:R0:W-:Y:S01]  /*6a40*/  @!P4 STG.E.U8 desc[UR36][R4.64], R3 ;  /* 0x000000030400c986 */ /* 0x0001e2000c101124 */
[C---:B------:R-:W-:Y:S01]  /*6a50*/  ISETP.LT.OR P4, PT, R0.reuse, 0x9, !P1 ;  /* 0x000000090000780c */ /* 0x040fe20004f81670 */
[----:B------:R-:W-:Y:S02]  /*6a60*/  @!P5 IMAD R27, R27, R155, RZ ;  /* 0x0000009b1b1bd224 */ /* 0x000fe400078e02ff */
[----:B------:R-:W-:Y:S01]  /*6a70*/  @!P3 STG.E.U8 desc[UR36][R4.64+0x1], R25 ;  /* 0x000001190400b986 */ /* 0x000fe2000c101124 */
[----:B------:R-:W-:-:S03]  /*6a80*/  ISETP.LT.OR P3, PT, R0, 0xa, !P1 ;  /* 0x0000000a0000780c */ /* 0x000fc60004f61670 */
[----:B------:R1:W-:Y:S01]  /*6a90*/  @!P2 STG.E.U8 desc[UR36][R6.64], R9 ;  /* 0x000000090600a986 */ /* 0x0003e2000c101124 */
[----:B------:R-:W-:-:S03]  /*6aa0*/  ISETP.LT.OR P2, PT, R0, 0x9, !P0 ;  /* 0x000000090000780c */ /* 0x000fc60004741670 */
[----:B------:R-:W-:Y:S01]  /*6ab0*/  @!P5 STG.E.U8 desc[UR36][R6.64+0x1], R27 ;  /* 0x0000011b0600d986 */ /* 0x000fe2000c101124 */
[----:B------:R-:W-:Y:S01]  /*6ac0*/  ISETP.LT.OR P5, PT, R0, 0xa, !P0 ;  /* 0x0000000a0000780c */ /* 0x000fe200047a1670 */
[----:B------:R-:W-:-:S04]  /*6ad0*/  @!P4 IMAD R11, R28, R155, RZ ;  /* 0x0000009b1c0bc224 */ /* 0x000fc800078e02ff */
[-C--:B------:R-:W-:Y:S01]  /*6ae0*/  @!P3 IMAD R29, R29, R155.reuse, RZ ;  /* 0x0000009b1d1db224 */ /* 0x080fe200078e02ff */
[----:B------:R-:W-:Y:S01]  /*6af0*/  @!P4 STG.E.U8 desc[UR36][R4.64+0x8], R11 ;  /* 0x0000080b0400c986 */ /* 0x000fe2000c101124 */
[----:B------:R-:W-:Y:S02]  /*6b00*/  ISETP.LT.OR P4, PT, R0, 0x11, !P1 ;  /* 0x000000110000780c */ /* 0x000fe40004f81670 */
[-C--:B0-----:R-:W-:Y:S01]  /*6b10*/  @!P2 IMAD R3, R30, R155.reuse, RZ ;  /* 0x0000009b1e03a224 */ /* 0x081fe200078e02ff */
[----:B------:R-:W-:Y:S01]  /*6b20*/  @!P3 STG.E.U8 desc[UR36][R4.64+0x9], R29 ;  /* 0x0000091d0400b986 */ /* 0x000fe2000c101124 */
[C---:B------:R-:W-:Y:S02]  /*6b30*/  ISETP.LT.OR P3, PT, R0.reuse, 0x12, !P1 ;  /* 0x000000120000780c */ /* 0x040fe40004f61670 */
[----:B------:R-:W-:Y:S01]  /*6b40*/  @!P5 IMAD R31, R31, R155, RZ ;  /* 0x0000009b1f1fd224 */ /* 0x000fe200078e02ff */
[----:B------:R0:W-:Y:S01]  /*6b50*/  @!P2 STG.E.U8 desc[UR36][R6.64+0x8], R3 ;  /* 0x000008030600a986 */ /* 0x0001e2000c101124 */
[----:B------:R-:W-:-:S03]  /*6b60*/  ISETP.LT.OR P2, PT, R0, 0x11, !P0 ;  /* 0x000000110000780c */ /* 0x000fc60004741670 */
[----:B------:R-:W-:Y:S01]  /*6b70*/  @!P5 STG.E.U8 desc[UR36][R6.64+0x9], R31 ;  /* 0x0000091f0600d986 */ /* 0x000fe2000c101124 */
[----:B------:R-:W-:Y:S01]  /*6b80*/  ISETP.LT.OR P5, PT, R0, 0x12, !P0 ;  /* 0x000000120000780c */ /* 0x000fe200047a1670 */
[----:B-1----:R-:W-:-:S04]  /*6b90*/  @!P4 IMAD R9, R32, R155, RZ ;  /* 0x0000009b2009c224 */ /* 0x002fc800078e02ff */
        /* <DEDUP_REMOVED lines=301> */
[----:B------:R1:W-:Y:S01]  /*7e70*/  @!P4 STG.E.U8 desc[UR36][R4.64+0xd8], R11 ;  /* 0x0000d80b0400c986 */ /* 0x0003e2000c101124 */
        /* <DEDUP_REMOVED lines=13> */
[-C--:B-1----:R-:W-:Y:S01]  /*7f50*/  @!P2 IMAD R11, R138, R155.reuse, RZ ;  /* 0x0000009b8a0ba224 */ /* 0x082fe200078e02ff */
[----:B------:R-:W-:Y:S01]  /*7f60*/  @!P3 STG.E.U8 desc[UR36][R4.64+0xe1], R137 ;  /* 0x0000e1890400b986 */ /* 0x000fe2000c101124 */
[C---:B------:R-:W-:Y:S02]  /*7f70*/  ISETP.LT.OR P3, PT, R0.reuse, 0xea, !P1 ;  /* 0x000000ea0000780c */ /* 0x040fe40004f61670 */
[----:B------:R-:W-:Y:S01]  /*7f80*/  @!P5 IMAD R139, R139, R155, RZ ;  /* 0x0000009b8b8bd224 */ /* 0x000fe200078e02ff */
[----:B------:R1:W-:Y:S01]  /*7f90*/  @!P2 STG.E.U8 desc[UR36][R6.64+0xe0], R11 ;  /* 0x0000e00b0600a986 */ /* 0x0003e2000c101124 */
[----:B------:R-:W-:-:S03]  /*7fa0*/  ISETP.LT.OR P2, PT, R0, 0xe9, !P0 ;  /* 0x000000e90000780c */ /* 0x000fc60004741670 */
[----:B------:R-:W-:Y:S01]  /*7fb0*/  @!P5 STG.E.U8 desc[UR36][R6.64+0xe1], R139 ;  /* 0x0000e18b0600d986 */ /* 0x000fe2000c101124 */
[----:B------:R-:W-:Y:S01]  /*7fc0*/  ISETP.LT.OR P5, PT, R0, 0xea, !P0 ;  /* 0x000000ea0000780c */ /* 0x000fe200047a1670 */
[----:B0-----:R-:W-:-:S04]  /*7fd0*/  @!P4 IMAD R3, R140, R155, RZ ;  /* 0x0000009b8c03c224 */ /* 0x001fc800078e02ff */
[-C--:B------:R-:W-:Y:S01]  /*7fe0*/  @!P3 IMAD R141, R141, R155.reuse, RZ ;  /* 0x0000009b8d8db224 */ /* 0x080fe200078e02ff */
[----:B------:R0:W-:Y:S01]  /*7ff0*/  @!P4 STG.E.U8 desc[UR36][R4.64+0xe8], R3 ;  /* 0x0000e8030400c986 */ /* 0x0001e2000c101124 */
[----:B------:R-:W-:Y:S02]  /*8000*/  ISETP.LT.OR P4, PT, R0, 0xf2, !P1 ;  /* 0x000000f20000780c */ /* 0x000fe40004f81670 */
[-C--:B---3--:R-:W-:Y:S01]  /*8010*/  @!P2 IMAD R9, R142, R155.reuse, RZ ;  /* 0x0000009b8e09a224 */ /* 0x088fe200078e02ff */
[----:B------:R-:W-:Y:S01]  /*8020*/  @!P3 STG.E.U8 desc[UR36][R4.64+0xe9], R141 ;  /* 0x0000e98d0400b986 */ /* 0x000fe2000c101124 */
[C---:B------:R-:W-:Y:S02]  /*8030*/  ISETP.LT.OR P3, PT, R0.reuse, 0xf1, !P1 ;  /* 0x000000f10000780c */ /* 0x040fe40004f61670 */
[----:B------:R-:W-:Y:S01]  /*8040*/  @!P5 IMAD R143, R143, R155, RZ ;  /* 0x0000009b8f8fd224 */ /* 0x000fe200078e02ff */
[----:B------:R-:W-:Y:S01]  /*8050*/  @!P2 STG.E.U8 desc[UR36][R6.64+0xe8], R9 ;  /* 0x0000e8090600a986 */ /* 0x000fe2000c101124 */
[----:B------:R-:W-:-:S03]  /*8060*/  ISETP.LT.OR P2, PT, R0, 0xf1, !P0 ;  /* 0x000000f10000780c */ /* 0x000fc60004741670 */
[----:B------:R-:W-:Y:S01]  /*8070*/  @!P5 STG.E.U8 desc[UR36][R6.64+0xe9], R143 ;  /* 0x0000e98f0600d986 */ /* 0x000fe2000c101124 */
[----:B------:R-:W-:Y:S01]  /*8080*/  ISETP.LT.OR P5, PT, R0, 0xf9, !P0 ;  /* 0x000000f90000780c */ /* 0x000fe200047a1670 */
[----:B------:R-:W-:-:S04]  /*8090*/  @!P4 IMAD R145, R145, R155, RZ ;  /* 0x0000009b9191c224 */ /* 0x000fc800078e02ff */
[-C--:B-1----:R-:W-:Y:S01]  /*80a0*/  @!P3 IMAD R11, R144, R155.reuse, RZ ;  /* 0x0000009b900bb224 */ /* 0x082fe200078e02ff */
[----:B------:R-:W-:Y:S01]  /*80b0*/  @!P4 STG.E.U8 desc[UR36][R4.64+0xf1], R145 ;  /* 0x0000f1910400c986 */ /* 0x000fe2000c101124 */
[C---:B------:R-:W-:Y:S02]  /*80c0*/  ISETP.LT.OR P4, PT, R0.reuse, 0xf2, !P0 ;  /* 0x000000f20000780c */ /* 0x040fe40004781670 */
[C---:B------:R-:W-:Y:S01]  /*80d0*/  ISETP.LT.OR P0, PT, R0.reuse, 0xfa, !P0 ;  /* 0x000000fa0000780c */ /* 0x040fe20004701670 */
[----:B------:R1:W-:Y:S01]  /*80e0*/  @!P3 STG.E.U8 desc[UR36][R4.64+0xf0], R11 ;  /* 0x0000f00b0400b986 */ /* 0x0003e2000c101124 */
[----:B------:R-:W-:Y:S01]  /*80f0*/  ISETP.LT.OR P3, PT, R0, 0xf9, !P1 ;  /* 0x000000f90000780c */ /* 0x000fe20004f61670 */
[----:B0-----:R-:W-:Y:S01]  /*8100*/  @!P2 IMAD R3, R146, R155, RZ ;  /* 0x0000009b9203a224 */ /* 0x001fe200078e02ff */
[----:B------:R-:W-:-:S04]  /*8110*/  ISETP.LT.OR P1, PT, R0, 0xfa, !P1 ;  /* 0x000000fa0000780c */ /* 0x000fc80004f21670 */
[----:B------:R0:W-:Y:S03]  /*8120*/  @!P2 STG.E.U8 desc[UR36][R6.64+0xf0], R3 ;  /* 0x0000f0030600a986 */ /* 0x0001e6000c101124 */
[-C--:B------:R-:W-:Y:S02]  /*8130*/  @!P4 IMAD R147, R147, R155.reuse, RZ ;  /* 0x0000009b9393c224 */ /* 0x080fe400078e02ff */
[-C--:B-1----:R-:W-:Y:S02]  /*8140*/  @!P5 IMAD R11, R150, R155.reuse, RZ ;  /* 0x0000009b960bd224 */ /* 0x082fe400078e02ff */
[-C--:B------:R-:W-:Y:S01]  /*8150*/  @!P3 IMAD R9, R148, R155.reuse, RZ ;  /* 0x0000009b9409b224 */ /* 0x080fe200078e02ff */
[----:B------:R0:W-:Y:S01]  /*8160*/  @!P4 STG.E.U8 desc[UR36][R6.64+0xf1], R147 ;  /* 0x0000f1930600c986 */ /* 0x0001e2000c101124 */
[-C--:B------:R-:W-:Y:S02]  /*8170*/  @!P1 IMAD R149, R149, R155.reuse, RZ ;  /* 0x0000009b95959224 */ /* 0x080fe400078e02ff */
[----:B------:R-:W-:Y:S01]  /*8180*/  @!P0 IMAD R151, R151, R155, RZ ;  /* 0x0000009b97978224 */ /* 0x000fe200078e02ff */
[----:B------:R0:W-:Y:S04]  /*8190*/  @!P3 STG.E.U8 desc[UR36][R4.64+0xf8], R9 ;  /* 0x0000f8090400b986 */ /* 0x0001e8000c101124 */
[----:B------:R0:W-:Y:S04]  /*81a0*/  @!P1 STG.E.U8 desc[UR36][R4.64+0xf9], R149 ;  /* 0x0000f99504009986 */ /* 0x0001e8000c101124 */
[----:B------:R0:W-:Y:S04]  /*81b0*/  @!P5 STG.E.U8 desc[UR36][R6.64+0xf8], R11 ;  /* 0x0000f80b0600d986 */ /* 0x0001e8000c101124 */
[----:B------:R0:W-:Y:S02]  /*81c0*/  @!P0 STG.E.U8 desc[UR36][R6.64+0xf9], R151 ;  /* 0x0000f99706008986 */ /* 0x0001e4000c101124 */
.L_x_293:
[----:B------:R-:W-:Y:S05]  /*81d0*/  BSYNC B0 ;  /* 0x0000000000007941 */ /* 0x000fea0003800000 */
.L_x_35:
[----:B------:R-:W-:Y:S01]  /*81e0*/  ULDC UR4, c[0x0][0xc] ;  /* 0x0000030000047ab9 */ /* 0x000fe20000000800 */
[----:B------:R-:W-:Y:S01]  /*81f0*/  ULDC UR5, c[0x0][0x10] ;  /* 0x0000040000057ab9 */ /* 0x000fe20000000800 */
[----:B01----:R-:W0:Y:S01]  /*8200*/  LDC R3, c[0x0][0x14] ;  /* 0x00000500ff037b82 */ /* 0x003e220000000800 */
[----:B------:R-:W-:Y:S01]  /*8210*/  UIMAD.WIDE.U32 UR4, UR4, UR5, URZ ;  /* 0x00000005040472a5 */ /* 0x000fe2000f8e003f */
[----:B------:R-:W-:Y:S01]  /*8220*/  PRMT R0, RZ, 0x7610, R0 ;  /* 0x00007610ff007816 */ /* 0x000fe20000000000 */
[----:B------:R-:W-:Y:S02]  /*8230*/  IMAD.MOV.U32 R153, RZ, RZ, -0x1 ;  /* 0xffffffffff997424 */ /* 0x000fe400078e00ff */
[----:B------:R-:W-:Y:S02]  /*8240*/  IMAD.MOV.U32 R22, RZ, RZ, -0x1 ;  /* 0xffffffffff167424 */ /* 0x000fe400078e00ff */
[----:B0-----:R-:W-:-:S04]  /*8250*/  IMAD.WIDE.U32 R16, R3, UR4, R16 ;  /* 0x0000000403107c25 */ /* 0x001fc8000f8e0010 */
[----:B------:R-:W-:Y:S01]  /*8260*/  IMAD R3, R3, UR5, RZ ;  /* 0x0000000503037c24 */ /* 0x000fe2000f8e02ff */
[----:B------:R-:W-:Y:S02]  /*8270*/  ULDC.64 UR4, c[0x0][0x650] ;  /* 0x0001940000047ab9 */ /* 0x000fe40000000a00 */
[----:B------:R-:W-:Y:S01]  /*8280*/  ISETP.GE.U32.AND P0, PT, R16, UR4, PT ;  /* 0x0000000410007c0c */ /* 0x000fe2000bf06070 */
[----:B------:R-:W-:-:S05]  /*8290*/  IMAD.IADD R17, R17, 0x1, R3 ;  /* 0x0000000111117824 */ /* 0x000fca00078e0203 */
[----:B------:R-:W-:-:S13]  /*82a0*/  ISETP.GE.U32.AND.EX P0, PT, R17, UR5, PT, P0 ;  /* 0x0000000511007c0c */ /* 0x000fda000bf06100 */
[----:B------:R-:W-:Y:S05]  /*82b0*/  @P0 BRA `(.L_x_294) ;  /* 0x0000000400640947 */ /* 0x000fea0003800000 */
[----:B------:R-:W0:Y:S01]  /*82c0*/  S2R R12, SR_CTAID.X ;  /* 0x00000000000c7919 */ /* 0x000e220000002500 */
[----:B------:R-:W1:Y:S01]  /*82d0*/  LDC.64 R10, c[0x0][0x628] ;  /* 0x00018a00ff0a7b82 */ /* 0x000e620000000a00 */
[----:B------:R-:W-:Y:S01]  /*82e0*/  ULDC UR4, c[0x0][0x150] ;  /* 0x0000540000047ab9 */ /* 0x000fe20000000800 */
[----:B------:R-:W-:Y:S01]  /*82f0*/  IMAD.MOV.U32 R8, RZ, RZ, R16 ;  /* 0x000000ffff087224 */ /* 0x000fe200078e0010 */
[----:B------:R-:W0:Y:S01]  /*8300*/  S2R R24, SR_CTAID.Y ;  /* 0x0000000000187919 */ /* 0x000e220000002600 */
[----:B------:R-:W-:-:S04]  /*8310*/  IMAD.MOV.U32 R9, RZ, RZ, R17 ;  /* 0x000000ffff097224 */ /* 0x000fc800078e0011 */
[----:B------:R-:W2:Y:S08]  /*8320*/  LDC R21, c[0x0][0x144] ;  /* 0x00005100ff157b82 */ /* 0x000eb00000000800 */
[----:B------:R-:W2:Y:S08]  /*8330*/  LDC R0, c[0x0][0x630] ;  /* 0x00018c00ff007b82 */ /* 0x000eb00000000800 */
[----:B------:R-:W2:Y:S01]  /*8340*/  LDC.64 R14, c[0x0][0x620] ;  /* 0x00018800ff0e7b82 */ /* 0x000ea20000000a00 */
[----:B-1----:R-:W-:-:S04]  /*8350*/  ISETP.NE.U32.AND P0, PT, R10, RZ, PT ;  /* 0x000000ff0a00720c */ /* 0x002fc80003f05070 */
[----:B------:R-:W-:Y:S02]  /*8360*/  ISETP.NE.AND.EX P0, PT, R11, RZ, PT, P0 ;  /* 0x000000ff0b00720c */ /* 0x000fe40003f05300 */
[----:B0-----:R-:W-:-:S05]  /*8370*/  I2FP.F32.U32 R3, R12 ;  /* 0x0000000c00037245 */ /* 0x001fca0000201000 */
[----:B------:R-:W-:-:S04]  /*8380*/  FMUL R3, R3, UR4 ;  /* 0x0000000403037c20 */ /* 0x000fc80008400000 */
[----:B------:R0:W1:Y:S02]  /*8390*/  F2I.U32.TRUNC.NTZ R20, R3 ;  /* 0x0000000300147305 */ /* 0x000064000020f000 */
[----:B------:R-:W-:Y:S05]  /*83a0*/  @!P0 BRA `(.L_x_295) ;  /* 0x0000000000288947 */ /* 0x000fea0003800000 */
[----:B0-----:R-:W0:Y:S02]  /*83b0*/  LDC R3, c[0x0][0x634] ;  /* 0x00018d00ff037b82 */ /* 0x001e240000000800 */
[----:B0-----:R-:W-:-:S05]  /*83c0*/  IADD3 R3, P0, R16, R3, RZ ;  /* 0x0000000310037210 */ /* 0x001fca0007f1e0ff */
[----:B------:R-:W-:-:S04]  /*83d0*/  IMAD.X R13, RZ, RZ, R17, P0 ;  /* 0x000000ffff0d7224 */ /* 0x000fc800000e0611 */
[----:B---3--:R-:W-:-:S04]  /*83e0*/  IMAD.WIDE.U32 R4, R13, R10, RZ ;  /* 0x0000000a0d047225 */ /* 0x008fc800078e00ff */
[----:B----4-:R-:W-:-:S04]  /*83f0*/  IMAD.WIDE.U32 R6, P0, R3, R11, R4 ;  /* 0x0000000b03067225 */ /* 0x010fc80007800004 */
[----:B------:R-:W-:-:S04]  /*8400*/  IMAD.WIDE.U32 R4, R3, R10, RZ ;  /* 0x0000000a03047225 */ /* 0x000fc800078e00ff */
[----:B------:R-:W-:Y:S01]  /*8410*/  IMAD.X R9, RZ, RZ, RZ, P0 ;  /* 0x000000ffff097224 */ /* 0x000fe200000e06ff */
[----:B------:R-:W-:Y:S01]  /*8420*/  IADD3 RZ, P0, R5, R6, RZ ;  /* 0x0000000605ff7210 */ /* 0x000fe20007f1e0ff */
[----:B------:R-:W-:-:S04]  /*8430*/  IMAD.MOV.U32 R8, RZ, RZ, R7 ;  /* 0x000000ffff087224 */ /* 0x000fc800078e0007 */
[----:B------:R-:W-:-:S08]  /*8440*/  IMAD.WIDE.U32.X R8, R13, R11, R8, P0 ;  /* 0x0000000b0d087225 */ /* 0x000fd000000e0408 */
.L_x_295:
[----:B------:R-:W3:Y:S01]  /*8450*/  LDC.64 R28, c[0x0][0x640] ;  /* 0x00019000ff1c7b82 */ /* 0x000ee20000000a00 */
[-CC-:B--2---:R-:W-:Y:S01]  /*8460*/  SHF.R.U64 R22, R8, R0.reuse, R9.reuse ;  /* 0x0000000008167219 */ /* 0x184fe20000001209 */
[----:B-1----:R-:W-:Y:S01]  /*8470*/  IMAD.MOV R20, RZ, RZ, -R20 ;  /* 0x000000ffff147224 */ /* 0x002fe200078e0a14 */
[----:B------:R-:W-:Y:S01]  /*8480*/  SHF.R.U32.HI R0, RZ, R0, R9 ;  /* 0x00000000ff007219 */ /* 0x000fe20000011609 */
[----:B------:R-:W-:Y:S01]  /*8490*/  ULDC UR4, c[0x0][0x154] ;  /* 0x0000550000047ab9 */ /* 0x000fe20000000800 */
[----:B0-----:R-:W-:Y:S01]  /*84a0*/  IADD3 R3, P0, RZ, -R22, RZ ;  /* 0x80000016ff037210 */ /* 0x001fe20007f1e0ff */
[----:B------:R-:W-:Y:S02]  /*84b0*/  IMAD R21, R21, R20, R12 ;  /* 0x0000001415157224 */ /* 0x000fe400078e020c */
[----:B----4-:R-:W0:Y:S01]  /*84c0*/  LDC R6, c[0x0][0x618] ;  /* 0x00018600ff067b82 */ /* 0x010e220000000800 */
[----:B------:R-:W-:Y:S02]  /*84d0*/  IMAD.MOV.U32 R7, RZ, RZ, 0x1 ;  /* 0x00000001ff077424 */ /* 0x000fe400078e00ff */
[----:B---3--:R-:W-:-:S04]  /*84e0*/  IMAD.X R5, RZ, RZ, ~R0, P0 ;  /* 0x000000ffff057224 */ /* 0x008fc800000e0e00 */
[-C--:B------:R-:W-:Y:S01]  /*84f0*/  IMAD R0, R5, R14.reuse, RZ ;  /* 0x0000000e05007224 */ /* 0x080fe200078e02ff */
[----:B------:R-:W1:Y:S01]  /*8500*/  LDC R8, c[0x0][0x608] ;  /* 0x00018200ff087b82 */ /* 0x000e620000000800 */
[----:B------:R-:W-:-:S04]  /*8510*/  IMAD.WIDE.U32 R4, R3, R14, R16 ;  /* 0x0000000e03047225 */ /* 0x000fc800078e0010 */
[----:B------:R-:W-:Y:S01]  /*8520*/  IMAD R3, R3, R15, R0 ;  /* 0x0000000f03037224 */ /* 0x000fe200078e0200 */
[----:B------:R-:W-:Y:S02]  /*8530*/  I2FP.F32.U32 R0, R24 ;  /* 0x0000001800007245 */ /* 0x000fe40000201000 */
[----:B------:R-:W2:Y:S01]  /*8540*/  LDC R26, c[0x0][0x658] ;  /* 0x00019600ff1a7b82 */ /* 0x000ea20000000800 */
[----:B------:R-:W-:Y:S01]  /*8550*/  IMAD.IADD R3, R5, 0x1, R3 ;  /* 0x0000000105037824 */ /* 0x000fe200078e0203 */
[----:B------:R-:W-:Y:S01]  /*8560*/  ISETP.NE.U32.AND P0, PT, R28, RZ, PT ;  /* 0x000000ff1c00720c */ /* 0x000fe20003f05070 */
[----:B------:R-:W-:Y:S01]  /*8570*/  FMUL R0, R0, UR4 ;  /* 0x0000000400007c20 */ /* 0x000fe20008400000 */
[----:B------:R-:W-:Y:S02]  /*8580*/  IMAD.MOV.U32 R5, RZ, RZ, -0x1 ;  /* 0xffffffffff057424 */ /* 0x000fe400078e00ff */
[----:B------:R-:W-:Y:S01]  /*8590*/  ISETP.NE.AND.EX P0, PT, R29, RZ, PT, P0 ;  /* 0x000000ff1d00720c */ /* 0x000fe20003f05300 */
[----:B------:R3:W4:Y:S01]  /*85a0*/  F2I.U32.TRUNC.NTZ R13, R0 ;  /* 0x00000000000d7305 */ /* 0x000722000020f000 */
[----:B------:R-:W3:Y:S01]  /*85b0*/  LDC R15, c[0x0][0x148] ;  /* 0x00005200ff0f7b82 */ /* 0x000ee20000000800 */
[----:B0-----:R-:W-:-:S02]  /*85c0*/  SHF.R.U64 R12, R4, R6, R3 ;  /* 0x00000006040c7219 */ /* 0x001fc40000001203 */
[----:B------:R-:W-:-:S05]  /*85d0*/  SHF.R.U32.HI R3, RZ, R6, R3 ;  /* 0x00000006ff037219 */ /* 0x000fca0000011603 */
[----:B------:R-:W0:Y:S01]  /*85e0*/  LDC R20, c[0x0][0x600] ;  /* 0x00018000ff147b82 */ /* 0x000e220000000800 */
[-CC-:B-1----:R-:W-:Y:S02]  /*85f0*/  SHF.R.U64 R10, R12, R8.reuse, R3.reuse ;  /* 0x000000080c0a7219 */ /* 0x182fe40000001203 */
[----:B------:R-:W-:-:S05]  /*8600*/  SHF.R.U32.HI R3, RZ, R8, R3 ;  /* 0x00000008ff037219 */ /* 0x000fca0000011603 */
[----:B------:R-:W1:Y:S01]  /*8610*/  LDC R27, c[0x0][0x648] ;  /* 0x00019200ff1b7b82 */ /* 0x000e620000000800 */
[-C--:B--2---:R-:W-:Y:S02]  /*8620*/  SHF.L.U32 R4, R5, R26.reuse, RZ ;  /* 0x0000001a05047219 */ /* 0x084fe400000006ff */
[--C-:B------:R-:W-:Y:S02]  /*8630*/  SHF.R.U64 R14, R10, R26, R3.reuse ;  /* 0x0000001a0a0e7219 */ /* 0x100fe40000001203 */
[----:B------:R-:W-:Y:S02]  /*8640*/  LOP3.LUT R25, RZ, R4, RZ, 0x33, !PT ;  /* 0x00000004ff197212 */ /* 0x000fe400078e33ff */
[-C--:B------:R-:W-:Y:S01]  /*8650*/  SHF.R.U32.HI R5, RZ, R26.reuse, R3 ;  /* 0x0000001aff057219 */ /* 0x080fe20000011603 */
[----:B------:R-:W2:Y:S01]  /*8660*/  LDC R30, c[0x0][0x638] ;  /* 0x00018e00ff1e7b82 */ /* 0x000ea20000000800 */
[----:B------:R-:W-:Y:S01]  /*8670*/  SHF.L.U32 R154, R7, R26, RZ ;  /* 0x0000001a079a7219 */ /* 0x000fe200000006ff */
[----:B------:R-:W-:-:S06]  /*8680*/  IMAD.MOV.U32 R4, RZ, RZ, R14 ;  /* 0x000000ffff047224 */ /* 0x000fcc00078e000e */
[----:B------:R-:W0:Y:S01]  /*8690*/  LDC R31, c[0x0][0x610] ;  /* 0x00018400ff1f7b82 */ /* 0x000e220000000800 */
[----:B----4-:R-:W-:Y:S05]  /*86a0*/  @!P0 BRA `(.L_x_296) ;  /* 0x0000000000288947 */ /* 0x010fea0003800000 */
        /* <DEDUP_REMOVED lines=10> */
.L_x_296:
[----:B------:R-:W-:Y:S01]  /*8750*/  ISETP.NE.AND P0, PT, R2, 0x1, PT ;  /* 0x000000010200780c */ /* 0x000fe20003f05270 */
[----:B0-----:R-:W-:Y:S01]  /*8760*/  VIADD R7, R20, 0xffffffff ;  /* 0xffffffff14077836 */ /* 0x001fe20000000000 */
[----:B-1-3--:R-:W-:Y:S01]  /*8770*/  SHF.R.U64 R0, R4, R27, R5 ;  /* 0x0000001b04007219 */ /* 0x00afe20000001205 */
[----:B------:R-:W-:Y:S01]  /*8780*/  IMAD.MOV R13, RZ, RZ, -R13 ;  /* 0x000000ffff0d7224 */ /* 0x000fe200078e0a0d */
[----:B------:R-:W-:Y:S01]  /*8790*/  LOP3.LUT R5, R10, R25, RZ, 0xc0, !PT ;  /* 0x000000190a057212 */ /* 0x000fe200078ec0ff */
[----:B------:R-:W-:Y:S02]  /*87a0*/  IMAD.MOV.U32 R4, RZ, RZ, 0x1 ;  /* 0x00000001ff047424 */ /* 0x000fe400078e00ff */
[----:B------:R-:W-:Y:S02]  /*87b0*/  IMAD.MOV R3, RZ, RZ, -R0 ;  /* 0x000000ffff037224 */ /* 0x000fe400078e0a00 */
[----:B------:R-:W-:Y:S01]  /*87c0*/  IMAD R154, R154, R0, R5 ;  /* 0x000000009a9a7224 */ /* 0x000fe200078e0205 */
[----:B------:R-:W-:Y:S01]  /*87d0*/  LOP3.LUT R5, R12, R7, RZ, 0xc0, !PT ;  /* 0x000000070c057212 */ /* 0x000fe200078ec0ff */
[----:B--2---:R-:W-:-:S02]  /*87e0*/  IMAD R0, R3, R30, R14 ;  /* 0x0000001e03007224 */ /* 0x004fc400078e020e */
[----:B------:R-:W-:Y:S02]  /*87f0*/  @P0 IMAD R21, R15, R13, R24 ;  /* 0x0000000d0f150224 */ /* 0x000fe400078e0218 */
[----:B------:R-:W-:Y:S01]  /*8800*/  IMAD R3, R0, R20, R5 ;  /* 0x0000001400037224 */ /* 0x000fe200078e0205 */
[----:B------:R-:W-:Y:S01]  /*8810*/  PRMT R0, R4, 0x7610, R0 ;  /* 0x0000761004007816 */ /* 0x000fe20000000000 */
[----:B------:R-:W-:-:S05]  /*8820*/  IMAD R154, R154, R31, R21 ;  /* 0x0000001f9a9a7224 */ /* 0x000fca00078e0215 */
[----:B------:R-:W-:Y:S02]  /*8830*/  SEL R153, R3, R154, !P0 ;  /* 0x0000009a03997207 */ /* 0x000fe40004000000 */
[----:B------:R-:W-:-:S07]  /*8840*/  SEL R154, R154, R3, !P0 ;  /* 0x000000039a9a7207 */ /* 0x000fce0004000000 */
.L_x_294:
[----:B------:R-:W-:-:S13]  /*8850*/  LOP3.LUT P0, RZ, R0, 0xff, RZ, 0xc0, !PT ;  /* 0x000000ff00ff7812 */ /* 0x000fda000780c0ff */
[----:B------:R-:W-:Y:S05]  /*8860*/  @P0 BRA `(.L_x_297) ;  /* 0xffffff8800940947 */ /* 0x000fea000383ffff */
[----:B------:R-:W-:Y:S05]  /*8870*/  EXIT ;  /* 0x000000000000794d */ /* 0x000fea0003800000 */
.L_x_8:
[----:B0-----:R-:W-:Y:S01]  /*8880*/  ULDC.64 UR4, c[0x0][0x650] ;  /* 0x0001940000047ab9 */ /* 0x001fe20000000a00 */
        /* <DEDUP_REMOVED lines=25> */
.L_x_299:
[----:B------:R-:W0:Y:S01]  /*8a20*/  LDC.64 R28, c[0x0][0x640] ;  /* 0x00019000ff1c7b82 */ /* 0x000e220000000a00 */
[-CC-:B------:R-:W-:Y:S01]  /*8a30*/  SHF.R.U64 R22, R12, R6.reuse, R13.reuse ;  /* 0x000000060c167219 */ /* 0x180fe2000000120d */
[----:B------:R-:W-:Y:S01]  /*8a40*/  IMAD.MOV.U32 R30, RZ, RZ, 0x1 ;  /* 0x00000001ff1e7424 */ /* 0x000fe200078e00ff */
[----:B------:R-:W-:Y:S02]  /*8a50*/  SHF.R.U32.HI R6, RZ, R6, R13 ;  /* 0x00000006ff067219 */ /* 0x000fe4000001160d */
        /* <DEDUP_REMOVED lines=8> */
[----:B------:R-:W-:Y:S01]  /*8ae0*/  IMAD.IADD R9, R9, 0x1, R11 ;  /* 0x0000000109097824 */ /* 0x000fe200078e020b */
[----:B0-----:R-:W-:-:S04]  /*8af0*/  ISETP.NE.U32.AND P0, PT, R28, RZ, PT ;  /* 0x000000ff1c00720c */ /* 0x001fc80003f05070 */
[----:B------:R-:W-:Y:S02]  /*8b00*/  ISETP.NE.AND.EX P0, PT, R29, RZ, PT, P0 ;  /* 0x000000ff1d00720c */ /* 0x000fe40003f05300 */
[----:B------:R-:W0:Y:S01]  /*8b10*/  LDC R20, c[0x0][0x600] ;  /* 0x00018000ff147b82 */ /* 0x000e220000000800 */
[-CC-:B-1----:R-:W-:Y:S01]  /*8b20*/  SHF.R.U64 R14, R8, R10.reuse, R9.reuse ;  /* 0x0000000a080e7219 */ /* 0x182fe20000001209 */
[----:B------:R-:W-:Y:S01]  /*8b30*/  IMAD.MOV.U32 R8, RZ, RZ, -0x1 ;  /* 0xffffffffff087424 */ /* 0x000fe200078e00ff */
[----:B------:R-:W-:-:S05]  /*8b40*/  SHF.R.U32.HI R9, RZ, R10, R9 ;  /* 0x0000000aff097219 */ /* 0x000fca0000011609 */
[----:B------:R-:W1:Y:S01]  /*8b50*/  LDC R24, c[0x0][0x648] ;  /* 0x00019200ff187b82 */ /* 0x000e620000000800 */
[-CC-:B--2---:R-:W-:Y:S02]  /*8b60*/  SHF.R.U64 R23, R14, R12.reuse, R9.reuse ;  /* 0x0000000c0e177219 */ /* 0x184fe40000001209 */
[----:B------:R-:W-:-:S05]  /*8b70*/  SHF.R.U32.HI R6, RZ, R12, R9 ;  /* 0x0000000cff067219 */ /* 0x000fca0000011609 */
[----:B------:R-:W2:Y:S01]  /*8b80*/  LDC R26, c[0x0][0x638] ;  /* 0x00018e00ff1a7b82 */ /* 0x000ea20000000800 */
[-C--:B---3--:R-:W-:Y:S02]  /*8b90*/  SHF.L.U32 R8, R8, R27.reuse, RZ ;  /* 0x0000001b08087219 */ /* 0x088fe400000006ff */
[-CC-:B------:R-:W-:Y:S02]  /*8ba0*/  SHF.R.U64 R25, R23, R27.reuse, R6.reuse ;  /* 0x0000001b17197219 */ /* 0x180fe40000001206 */
[----:B------:R-:W-:Y:S02]  /*8bb0*/  LOP3.LUT R32, RZ, R8, RZ, 0x33, !PT ;  /* 0x00000008ff207212 */ /* 0x000fe400078e33ff */
[----:B------:R-:W-:Y:S01]  /*8bc0*/  SHF.R.U32.HI R9, RZ, R27, R6 ;  /* 0x0000001bff097219 */ /* 0x000fe20000011606 */
[----:B------:R-:W3:Y:S01]  /*8bd0*/  LDC R31, c[0x0][0x610] ;  /* 0x00018400ff1f7b82 */ /* 0x000ee20000000800 */
[----:B------:R-:W-:Y:S01]  /*8be0*/  IMAD.MOV.U32 R8, RZ, RZ, R25 ;  /* 0x000000ffff087224 */ /* 0x000fe200078e0019 */
[----:B------:R-:W-:Y:S06]  /*8bf0*/  @!P0 BRA `(.L_x_300) ;  /* 0x0000000000288947 */ /* 0x000fec0003800000 */
        /* <DEDUP_REMOVED lines=10> */
.L_x_300:
[----:B------:R-:W-:Y:S01]  /*8ca0*/  ISETP.NE.AND P0, PT, R2, 0x1, PT ;  /* 0x000000010200780c */ /* 0x000fe20003f05270 */
[----:B------:R-:W-:Y:S01]  /*8cb0*/  IMAD.MOV.U32 R13, RZ, RZ, R22 ;  /* 0x000000ffff0d7224 */ /* 0x000fe200078e0016 */
[----:B-1----:R-:W-:Y:S01]  /*8cc0*/  SHF.R.U64 R6, R8, R24, R9 ;  /* 0x0000001808067219 */ /* 0x002fe20000001209 */
[----:B0-----:R-:W-:Y:S01]  /*8cd0*/  VIADD R9, R20, 0xffffffff ;  /* 0xffffffff14097836 */ /* 0x001fe20000000000 */
[----:B------:R-:W-:Y:S02]  /*8ce0*/  SHF.L.U32 R30, R30, R27, RZ ;  /* 0x0000001b1e1e7219 */ /* 0x000fe400000006ff */
[----:B------:R-:W-:Y:S01]  /*8cf0*/  LOP3.LUT R5, R23, R32, RZ, 0xc0, !PT ;  /* 0x0000002017057212 */ /* 0x000fe200078ec0ff */
[----:B------:R-:W-:-:S04]  /*8d00*/  IMAD.MOV R8, RZ, RZ, -R6 ;  /* 0x000000ffff087224 */ /* 0x000fc800078e0a06 */
[----:B------:R-:W-:Y:S01]  /*8d10*/  IMAD R6, R30, R6, R5 ;  /* 0x000000061e067224 */ /* 0x000fe200078e0205 */
[----:B------:R-:W-:Y:S01]  /*8d20*/  LOP3.LUT R5, R14, R9, RZ, 0xc0, !PT ;  /* 0x000000090e057212 */ /* 0x000fe200078ec0ff */
[----:B------:R-:W-:Y:S02]  /*8d30*/  @P0 IMAD R3, R7, R21, R4 ;  /* 0x0000001507030224 */ /* 0x000fe400078e0204 */
[----:B--2---:R-:W-:Y:S02]  /*8d40*/  IMAD R4, R8, R26, R25 ;  /* 0x0000001a08047224 */ /* 0x004fe400078e0219 */
[----:B---3--:R-:W-:Y:S02]  /*8d50*/  IMAD R3, R6, R31, R3 ;  /* 0x0000001f06037224 */ /* 0x008fe400078e0203 */
[----:B------:R-:W-:Y:S02]  /*8d60*/  IMAD R4, R4, R20, R5 ;  /* 0x0000001404047224 */ /* 0x000fe400078e0205 */
[----:B------:R-:W-:-:S03]  /*8d70*/  IMAD.MOV.U32 R6, RZ, RZ, 0x1 ;  /* 0x00000001ff067424 */ /* 0x000fc600078e00ff */
[----:B------:R-:W-:Y:S02]  /*8d80*/  SEL R20, R4, R3, !P0 ;  /* 0x0000000304147207 */ /* 0x000fe40004000000 */
[----:B------:R-:W-:-:S07]  /*8d90*/  SEL R11, R3, R4, !P0 ;  /* 0x00000004030b7207 */ /* 0x000fce0004000000 */
.L_x_298:
[----:B------:R-:W-:-:S08]  /*8da0*/  NOP ;  /* 0x0000000000007918 */ /* 0x000fd00000000000 */
[----:B------:R-:W0:-:S00]  /*8db0*/  USETMAXREG.DEALLOC.CTAPOOL 0x28 ;  /* 0x00000028000079c8 */ /* 0x000e0000080e0500 */
[----:B0-----:R-:W-:-:S13]  /*8dc0*/  ISETP.NE.AND P0, PT, R0, RZ, PT ;  /* 0x000000ff0000720c */ /* 0x001fda0003f05270 */
[----:B------:R-:W-:Y:S05]  /*8dd0*/  @P0 EXIT ;  /* 0x000000000000094d */ /* 0x000fea0003800000 */
[----:B------:R-:W-:Y:S01]  /*8de0*/  LOP3.LUT P0, RZ, R6, 0xff, RZ, 0xc0, !PT ;  /* 0x000000ff06ff7812 */ /* 0x000fe2000780c0ff */
[----:B------:R-:W-:Y:S02]  /*8df0*/  IMAD.MOV.U32 R0, RZ, RZ, 0x1 ;  /* 0x00000001ff007424 */ /* 0x000fe400078e00ff */
[----:B------:R-:W-:-:S10]  /*8e00*/  IMAD.MOV.U32 R12, RZ, RZ, RZ ;  /* 0x000000ffff0c7224 */ /* 0x000fd400078e00ff */
[----:B------:R-:W-:Y:S05]  /*8e10*/  @!P0 BRA `(.L_x_301) ;  /* 0x0000000c00788947 */ /* 0x000fea0003800000 */
[----:B------:R-:W0:Y:S01]  /*8e20*/  LDC R0, c[0x0][0x28c] ;  /* 0x0000a300ff007b82 */ /* 0x000e220000000800 */
[----:B------:R-:W-:Y:S01]  /*8e30*/  ULDC UR5, c[0x0][0x658] ;  /* 0x0001960000057ab9 */ /* 0x000fe20000000800 */
[----:B------:R-:W-:Y:S01]  /*8e40*/  UMOV UR11, 0xffffffff ;  /* 0xffffffff000b7882 */ /* 0x000fe20000000000 */
[----:B------:R-:W-:Y:S01]  /*8e50*/  UMOV UR15, 0x1 ;  /* 0x00000001000f7882 */ /* 0x000fe20000000000 */
[----:B------:R-:W-:Y:S01]  /*8e60*/  USHF.L.U32 UR11, UR11, UR5, URZ ;  /* 0x000000050b0b7299 */ /* 0x000fe2000800063f */
[----:B------:R-:W-:Y:S01]  /*8e70*/  BSSY B0, `(.L_x_301) ;  /* 0x00000d8000007945 */ /* 0x000fe20003800000 */
[----:B------:R-:W-:Y:S01]  /*8e80*/  ULDC UR9, c[0x0][0xc] ;  /* 0x0000030000097ab9 */ /* 0x000fe20000000800 */
[----:B------:R-:W-:Y:S01]  /*8e90*/  ULDC UR12, c[0x0][0x10] ;  /* 0x00000400000c7ab9 */ /* 0x000fe20000000800 */
[----:B------:R-:W1:Y:S01]  /*8ea0*/  S2UR UR8, SR_CgaCtaId ;  /* 0x00000000000879c3 */ /* 0x000e620000008800 */
[----:B------:R-:W-:Y:S01]  /*8eb0*/  USHF.L.U32 UR5, UR15, UR5, URZ ;  /* 0x000000050f057299 */ /* 0x000fe2000800063f */
[----:B------:R-:W-:Y:S01]  /*8ec0*/  IMAD.MOV.U32 R10, RZ, RZ, 0x1 ;  /* 0x00000001ff0a7424 */ /* 0x000fe200078e00ff */
[----:B------:R-:W-:Y:S01]  /*8ed0*/  LOP3.LUT R9, R19, 0x2, RZ, 0xfc, !PT ;  /* 0x0000000213097812 */ /* 0x000fe200078efcff */
[----:B------:R-:W-:Y:S01]  /*8ee0*/  IMAD.MOV.U32 R12, RZ, RZ, RZ ;  /* 0x000000ffff0c7224 */ /* 0x000fe200078e00ff */
[----:B------:R-:W-:Y:S01]  /*8ef0*/  ULDC UR4, c[0x0][0x600] ;  /* 0x0001800000047ab9 */ /* 0x000fe20000000800 */
[----:B------:R-:W-:Y:S01]  /*8f00*/  UMOV UR20, 0x5 ;  /* 0x0000000500147882 */ /* 0x000fe20000000000 */
[----:B------:R-:W-:Y:S01]  /*8f10*/  UIADD3 UR4, UR4, -0x1, URZ ;  /* 0xffffffff04047890 */ /* 0x000fe2000fffe03f */
[----:B------:R-:W-:Y:S01]  /*8f20*/  ULDC.64 UR28, c[0x0][0x198] ;  /* 0x00006600001c7ab9 */ /* 0x000fe20000000a00 */
[----:B0-----:R-:W-:-:S05]  /*8f30*/  VIADD R0, R0, 0x3f ;  /* 0x0000003f00007836 */ /* 0x001fca0000000000 */
[----:B------:R-:W-:Y:S01]  /*8f40*/  SHF.R.S32.HI R3, RZ, 0x1f, R0 ;  /* 0x0000001fff037819 */ /* 0x000fe20000011400 */
[----:B-1----:R-:W-:-:S03]  /*8f50*/  ULOP3.LUT UR10, UR8, 0x1, URZ, 0xc0, !UPT ;  /* 0x00000001080a7892 */ /* 0x002fc6000f8ec03f */
[----:B------:R-:W-:Y:S01]  /*8f60*/  LEA.HI R3, R3, R0, RZ, 0x6 ;  /* 0x0000000003037211 */ /* 0x000fe200078f30ff */
[----:B------:R-:W-:Y:S01]  /*8f70*/  USHF.L.U32 UR7, UR8, 0xd, URZ ;  /* 0x0000000d08077899 */ /* 0x000fe2000800063f */
[----:B------:R-:W-:Y:S01]  /*8f80*/  IMAD.MOV.U32 R0, RZ, RZ, 0x1 ;  /* 0x00000001ff007424 */ /* 0x000fe200078e00ff */
[----:B------:R-:W-:Y:S01]  /*8f90*/  USHF.R.U32.HI UR27, URZ, 0x1, UR8 ;  /* 0x000000013f1b7899 */ /* 0x000fe20008011608 */
[----:B------:R-:W-:Y:S01]  /*8fa0*/  SHF.R.S32.HI R3, RZ, 0x6, R3 ;  /* 0x00000006ff037819 */ /* 0x000fe20000011403 */
[----:B------:R-:W-:Y:S02]  /*8fb0*/  USHF.L.U32 UR6, UR8, 0x7, URZ ;  /* 0x0000000708067899 */ /* 0x000fe4000800063f */
[----:B------:R-:W-:Y:S02]  /*8fc0*/  ULOP3.LUT UR8, UR8, 0xfffffffe, URZ, 0xc0, !UPT ;  /* 0xfffffffe08087892 */ /* 0x000fe4000f8ec03f */
[----:B------:R-:W-:Y:S01]  /*8fd0*/  UISETP.GT.U32.AND UP0, UPT, UR10, 0xffff, UPT ;  /* 0x0000ffff0a00788c */ /* 0x000fe2000bf04070 */
[----:B------:R-:W-:Y:S01]  /*8fe0*/  VIADD R8, R3, 0x1 ;  /* 0x0000000103087836 */ /* 0x000fe20000000000 */
[----:B------:R-:W-:-:S02]  /*8ff0*/  ULOP3.LUT UR13, UR7, 0x2000, URZ, 0xc0, !UPT ;  /* 0x00002000070d7892 */ /* 0x000fc4000f8ec03f */
[----:B------:R-:W-:Y:S02]  /*9000*/  ULOP3.LUT UR7, URZ, UR11, URZ, 0x33, !UPT ;  /* 0x0000000b3f077292 */ /* 0x000fe4000f8e333f */
[----:B------:R-:W-:Y:S02]  /*9010*/  USHF.L.U32 UR14, UR15, UR8, URZ ;  /* 0x000000080f0e7299 */ /* 0x000fe4000800063f */
[----:B------:R-:W-:Y:S02]  /*9020*/  ULOP3.LUT UR11, UR8, 0x1, URZ, 0xfc, !UPT ;  /* 0x00000001080b7892 */ /* 0x000fe4000f8efc3f */
[----:B------:R-:W-:Y:S02]  /*9030*/  UIMAD.WIDE.U32 UR8, UR9, UR12, URZ ;  /* 0x0000000c090872a5 */ /* 0x000fe4000f8e003f */
[----:B------:R-:W-:Y:S01]  /*9040*/  USEL UR10, UR10, 0xffff, !UP0 ;  /* 0x0000ffff0a0a7887 */ /* 0x000fe2000c000000 */
[----:B------:R-:W-:Y:S01]  /*9050*/  ULDC UR12, c[0x0][0x14] ;  /* 0x00000500000c7ab9 */ /* 0x000fe20000000800 */
[----:B------:R-:W-:-:S02]  /*9060*/  USHF.L.U32 UR11, UR15, UR11, URZ ;  /* 0x0000000b0f0b7299 */ /* 0x000fc4000800063f */
[----:B------:R-:W-:Y:S02]  /*9070*/  UIMAD.WIDE.U32 UR24, UR8, UR12, URZ ;  /* 0x0000000c081872a5 */ /* 0x000fe4000f8e003f */
[----:B------:R-:W-:Y:S02]  /*9080*/  UIMAD UR15, UR9, UR12, URZ ;  /* 0x0000000c090f72a4 */ /* 0x000fe4000f8e023f */
[----:B------:R-:W-:Y:S02]  /*9090*/  ULOP3.LUT UR10, UR10, 0xffff, URZ, 0xc0, !UPT ;  /* 0x0000ffff0a0a7892 */ /* 0x000fe4000f8ec03f */
[----:B------:R-:W-:Y:S02]  /*90a0*/  ULEA UR30, UR27, 0x180, 0xc ;  /* 0x000001801b1e7891 */ /* 0x000fe4000f8e603f */
[----:B------:R-:W-:Y:S02]  /*90b0*/  ULOP3.LUT UR6, UR6, 0x80, URZ, 0xc0, !UPT ;  /* 0x0000008006067892 */ /* 0x000fe4000f8ec03f */
[----:B------:R-:W-:-:S02]  /*90c0*/  UIADD3 UR13, UR13, 0x12180, URZ ;  /* 0x000121800d0d7890 */ /* 0x000fc4000fffe03f */
[----:B------:R-:W-:Y:S02]  /*90d0*/  ULOP3.LUT UR14, UR14, UR11, URZ, 0xfc, !UPT ;  /* 0x0000000b0e0e7292 */ /* 0x000fe4000f8efc3f */
[----:B------:R-:W-:Y:S02]  /*90e0*/  UIADD3 UR15, UR25, UR15, URZ ;  /* 0x0000000f190f7290 */ /* 0x000fe4000fffe03f */
[----:B------:R-:W-:-:S12]  /*90f0*/  USHF.L.U32 UR20, UR20, UR10, URZ ;  /* 0x0000000a14147299 */ /* 0x000fd8000800063f */
.L_x_312:
[----:B------:R-:W-:-:S03]  /*9100*/  UMOV UR8, 0xffffffff ;  /* 0xffffffff00087882 */ /* 0x000fc60000000000 */
[----:B------:R-:W-:Y:S05]  /*9110*/  BRA.DIV UR8, `(.L_x_302) ;  /* 0x0000001208547947 */ /* 0x000fea000b800000 */
[----:B------:R-:W-:-:S13]  /*9120*/  ELECT P6, URZ, PT ;  /* 0x00000000003f782f */ /* 0x000fda00038c0000 */
.L_x_328:
[----:B------:R-:W0:Y:S01]  /*9130*/  LDC R4, c[0x0][0x28c] ;  /* 0x0000a300ff047b82 */ /* 0x000e220000000800 */
[----:B------:R-:W-:Y:S01]  /*9140*/  BSSY B1, `(.L_x_303) ;  /* 0x0000039000017945 */ /* 0x000fe20003800000 */
[----:B0-----:R-:W-:-:S13]  /*9150*/  ISETP.LT.OR P6, PT, R4, 0x1, !P6 ;  /* 0x000000010400780c */ /* 0x001fda00077c1670 */
[----:B------:R-:W-:Y:S05]  /*9160*/  @P6 BRA `(.L_x_304) ;  /* 0x0000000000d86947 */ /* 0x000fea0003800000 */
[----:B------:R-:W-:Y:S01]  /*9170*/  LEA R11, R11, UR27, 0x1 ;  /* 0x0000001b0b0b7c11 */ /* 0x000fe2000f8e08ff */
[----:B------:R-:W-:Y:S01]  /*9180*/  IMAD.MOV.U32 R22, RZ, RZ, RZ ;  /* 0x000000ffff167224 */ /* 0x000fe200078e00ff */
[----:B------:R-:W-:Y:S01]  /*9190*/  LEA R20, R20, UR6, 0x8 ;  /* 0x0000000614147c11 */ /* 0x000fe2000f8e40ff */
[----:B------:R-:W-:Y:S02]  /*91a0*/  IMAD.MOV.U32 R4, RZ, RZ, R8 ;  /* 0x000000ffff047224 */ /* 0x000fe400078e0008 */
[----:B------:R-:W-:Y:S02]  /*91b0*/  IMAD.MOV.U32 R5, RZ, RZ, R0 ;  /* 0x000000ffff057224 */ /* 0x000fe400078e0000 */
[----:B------:R-:W-:Y:S02]  /*91c0*/  IMAD.MOV.U32 R6, RZ, RZ, R12 ;  /* 0x000000ffff067224 */ /* 0x000fe400078e000c */
[----:B------:R-:W-:-:S07]  /*91d0*/  IMAD.SHL.U32 R15, R11, 0x40, RZ ;  /* 0x000000400b0f7824 */ /* 0x000fce00078e00ff */
.L_x_307:
[----:B------:R-:W0:Y:S01]  /*91e0*/  S2R R14, SR_CgaCtaId ;  /* 0x00000000000e7919 */ /* 0x000e220000008800 */
[----:B------:R-:W-:Y:S02]  /*91f0*/  MOV R7, 0x400 ;  /* 0x0000040000077802 */ /* 0x000fe40000000f00 */
[----:B------:R-:W-:-:S13]  /*9200*/  LOP3.LUT P1, RZ, R18, 0x7f, RZ, 0xc0, !PT ;  /* 0x0000007f12ff7812 */ /* 0x000fda000782c0ff */
[----:B------:R-:W1:Y:S01]  /*9210*/  @!P1 LDC R11, c[0x0][0x500] ;  /* 0x00014000ff0b9b82 */ /* 0x000e620000000800 */
[----:B0-----:R-:W-:Y:S02]  /*9220*/  LEA R21, R14, R7, 0x18 ;  /* 0x000000070e157211 */ /* 0x001fe400078ec0ff */
[----:B------:R-:W-:-:S03]  /*9230*/  SHF.L.U32 R7, R5, 0x1f, RZ ;  /* 0x0000001f05077819 */ /* 0x000fc600000006ff */
[----:B------:R-:W-:-:S04]  /*9240*/  IMAD R14, R6, 0x8, R21 ;  /* 0x00000008060e7824 */ /* 0x000fc800078e0215 */
[----:B------:R-:W0:Y:S02]  /*9250*/  SYNCS.PHASECHK.TRANS64.TRYWAIT P0, [R14+URZ+0x48], R7 ;  /* 0x000048070e0075a7 */ /* 0x000e24000800017f */
[----:B01----:R-:W-:Y:S05]  /*9260*/  @!P0 BRA `(.L_x_305) ;  /* 0x0000001000208947 */ /* 0x003fea0003800000 */
.L_x_329:
[----:B0-----:R-:W-:Y:S01]  /*9270*/  PRMT R7, R9, 0x9910, RZ ;  /* 0x0000991009077816 */ /* 0x001fe200000000ff */
[----:B------:R0:W-:Y:S03]  /*9280*/  @!P1 SYNCS.ARRIVE.TRANS64 RZ, [R14+URZ], R11 ;  /* 0x0000000b0eff99a7 */ /* 0x0001e6000800003f */
[----:B------:R-:W-:-:S13]  /*9290*/  ISETP.NE.AND P0, PT, R7, 0x2, PT ;  /* 0x000000020700780c */ /* 0x000fda0003f05270 */
[----:B0-----:R-:W-:Y:S05]  /*92a0*/  @P0 BRA `(.L_x_306) ;  /* 0x0000000000040947 */ /* 0x001fea0003800000 */
[----:B------:R-:W-:Y:S01]  /*92b0*/  BPT.TRAP 0x1 ;  /* 0x000000040000795c */ /* 0x000fe20000300000 */
.L_x_306:
[----:B------:R-:W-:Y:S01]  /*92c0*/  R2UR UR11, R6 ;  /* 0x00000000060b72ca */ /* 0x000fe200000e0000 */
[----:B------:R-:W-:Y:S01]  /*92d0*/  VIADD R4, R4, 0xffffffff ;  /* 0xffffffff04047836 */ /* 0x000fe20000000000 */
[----:B------:R-:W-:Y:S01]  /*92e0*/  R2UR UR22, R21 ;  /* 0x00000000151672ca */ /* 0x000fe200000e0000 */
[----:B------:R-:W-:Y:S01]  /*92f0*/  UIADD3 UR16, UP0, UR28, 0xf0, URZ ;  /* 0x000000f01c107890 */ /* 0x000fe2000ff1e03f */
[----:B------:R-:W-:Y:S01]  /*9300*/  R2UR UR23, R15 ;  /* 0x000000000f1772ca */ /* 0x000fe200000e0000 */
[----:B------:R-:W-:Y:S01]  /*9310*/  UIADD3 UR32, UP1, UR28, 0x1f0, URZ ;  /* 0x000001f01c207890 */ /* 0x000fe2000ff3e03f */
[----:B------:R-:W-:Y:S01]  /*9320*/  R2UR UR9, R14 ;  /* 0x000000000e0972ca */ /* 0x000fe200000e0000 */
[----:B------:R-:W-:Y:S01]  /*9330*/  UIADD3.X UR17, URZ, UR29, URZ, UP0, !UPT ;  /* 0x0000001d3f117290 */ /* 0x000fe200087fe43f */
[----:B------:R-:W-:Y:S01]  /*9340*/  R2UR UR10, R22 ;  /* 0x00000000160a72ca */ /* 0x000fe200000e0000 */
[----:B------:R-:W-:Y:S01]  /*9350*/  UPRMT UR21, URZ, 0x5410, UR20 ;  /* 0x000054103f157896 */ /* 0x000fe20008000014 */
[----:B------:R-:W-:Y:S01]  /*9360*/  R2UR UR12, R13 ;  /* 0x000000000d0c72ca */ /* 0x000fe200000e0000 */
[----:B------:R-:W-:Y:S01]  /*9370*/  VIADD R6, R6, 0x1 ;  /* 0x0000000106067836 */ /* 0x000fe20000000000 */
[----:B------:R-:W-:Y:S01]  /*9380*/  R2UR UR26, R20 ;  /* 0x00000000141a72ca */ /* 0x000fe200000e0000 */
[----:B------:R-:W-:Y:S01]  /*9390*/  ULEA UR8, UR11, UR30, 0xd ;  /* 0x0000001e0b087291 */ /* 0x000fe2000f8e683f */
[----:B------:R-:W-:Y:S01]  /*93a0*/  ISETP.GT.AND P1, PT, R4, 0x1, PT ;  /* 0x000000010400780c */ /* 0x000fe20003f24270 */
[----:B------:R-:W-:Y:S01]  /*93b0*/  ULEA UR11, UR11, UR13, 0xe ;  /* 0x0000000d0b0b7291 */ /* 0x000fe2000f8e703f */
[----:B------:R-:W-:Y:S01]  /*93c0*/  ISETP.NE.AND P0, PT, R6, 0x9, PT ;  /* 0x000000090600780c */ /* 0x000fe20003f05270 */
[----:B------:R-:W-:Y:S01]  /*93d0*/  UIADD3 UR8, UR22, UR8, URZ ;  /* 0x0000000816087290 */ /* 0x000fe2000fffe03f */
[----:B------:R-:W-:Y:S01]  /*93e0*/  VIADD R22, R22, 0x40 ;  /* 0x0000004016167836 */ /* 0x000fe20000000000 */
[----:B------:R-:W-:Y:S01]  /*93f0*/  UIADD3 UR22, UR22, UR11, URZ ;  /* 0x0000000b16167290 */ /* 0x000fe2000fffe03f */
[----:B------:R-:W-:Y:S01]  /*9400*/  SEL R14, RZ, 0x1, P0 ;  /* 0x00000001ff0e7807 */ /* 0x000fe20000000000 */
[----:B------:R-:W-:Y:S01]  /*9410*/  UPRMT UR31, URZ, 0x5410, UR14 ;  /* 0x000054103f1f7896 */ /* 0x000fe2000800000e */
[----:B------:R-:W-:Y:S01]  /*9420*/  SEL R6, R6, RZ, P0 ;  /* 0x000000ff06067207 */ /* 0x000fe20000000000 */
[----:B------:R-:W-:Y:S01]  /*9430*/  UIADD3.X UR33, URZ, UR29, URZ, UP1, !UPT ;  /* 0x0000001d3f217290 */ /* 0x000fe20008ffe43f */
[----:B------:R-:W-:Y:S01]  /*9440*/  LOP3.LUT R5, R5, R14, RZ, 0x3c, !PT ;  /* 0x0000000e05057212 */ /* 0x000fe200078e3cff */
[----:B------:R-:W-:Y:S01]  /*9450*/  UMOV UR18, 0x0 ;  /* 0x0000000000127882 */ /* 0x000fe20000000000 */
[----:B------:R-:W-:Y:S01]  /*9460*/  UMOV UR19, 0x10000000 ;  /* 0x1000000000137882 */ /* 0x000fe20000000000 */
[----:B------:R-:W-:-:S02]  /*9470*/  UMOV UR11, UR23 ;  /* 0x00000017000b7c82 */ /* 0x000fc40008000000 */
[----:B------:R0:W-:Y:S02]  /*9480*/  UTMALDG.3D.MULTICAST [UR8], [UR16], UR21, desc[UR18] ;  /* 0x00001208100073b4 */ /* 0x0001e40008011815 */
[----:B0-----:R-:W-:Y:S01]  /*9490*/  UMOV UR8, UR22 ;  /* 0x0000001600087c82 */ /* 0x001fe20008000000 */
[----:B------:R-:W-:Y:S02]  /*94a0*/  UMOV UR11, UR26 ;  /* 0x0000001a000b7c82 */ /* 0x000fe40008000000 */
[----:B------:R0:W-:Y:S02]  /*94b0*/  UTMALDG.3D.MULTICAST [UR8], [UR32], UR31, desc[UR18] ;  /* 0x00001208200073b4 */ /* 0x0001e4000801181f */
[----:B0-----:R-:W-:Y:S05]  /*94c0*/  @P1 BRA `(.L_x_307) ;  /* 0xfffffffc00441947 */ /* 0x001fea000383ffff */
.L_x_304:
[----:B------:R-:W-:Y:S05]  /*94d0*/  BSYNC B1 ;  /* 0x0000000000017941 */ /* 0x000fea0003800000 */
.L_x_303:
[----:B------:R-:W-:Y:S01]  /*94e0*/  LOP3.LUT P1, RZ, R10, 0xff, RZ, 0xc0, !PT ;  /* 0x000000ff0aff7812 */ /* 0x000fe2000782c0ff */
[C---:B------:R-:W-:Y:S01]  /*94f0*/  IMAD.IADD R12, R3.reuse, 0x1, R12 ;  /* 0x00000001030c7824 */ /* 0x040fe200078e020c */
[----:B------:R-:W-:Y:S01]  /*9500*/  ULDC.64 UR8, c[0x0][0x650] ;  /* 0x0001940000087ab9 */ /* 0x000fe20000000a00 */
[C---:B------:R-:W-:Y:S01]  /*9510*/  ISETP.GE.U32.AND P2, PT, R3.reuse, 0x9, PT ;  /* 0x000000090300780c */ /* 0x040fe20003f46070 */
[----:B------:R-:W-:Y:S01]  /*9520*/  BSSY B1, `(.L_x_308) ;  /* 0x000006a000017945 */ /* 0x000fe20003800000 */
[----:B------:R-:W-:Y:S01]  /*9530*/  IMAD.MOV.U32 R11, RZ, RZ, -0x1 ;  /* 0xffffffffff0b7424 */ /* 0x000fe200078e00ff */
[----:B------:R-:W-:Y:S01]  /*9540*/  ISETP.GT.U32.AND P0, PT, R12, 0x8, PT ;  /* 0x000000080c00780c */ /* 0x000fe20003f04070 */
[----:B------:R-:W-:Y:S01]  /*9550*/  IMAD.MOV.U32 R20, RZ, RZ, -0x1 ;  /* 0xffffffffff147424 */ /* 0x000fe200078e00ff */
[----:B------:R-:W-:Y:S01]  /*9560*/  PRMT R10, RZ, 0x7610, R10 ;  /* 0x00007610ff0a7816 */ /* 0x000fe2000000000a */
[----:B------:R-:W-:Y:S01]  /*9570*/  IMAD.MOV.U32 R13, RZ, RZ, -0x1 ;  /* 0xffffffffff0d7424 */ /* 0x000fe200078e00ff */
[----:B------:R-:W-:-:S03]  /*9580*/  ISETP.LT.U32.AND P0, PT, R3, 0x9, P0 ;  /* 0x000000090300780c */ /* 0x000fc60000701070 */
[----:B------:R-:W0:Y:S01]  /*9590*/  @P1 S2R R5, SR_CgaCtaId ;  /* 0x0000000000051919 */ /* 0x000e220000008800 */
[----:B------:R-:W-:-:S04]  /*95a0*/  @P1 MOV R4, 0x400 ;  /* 0x0000040000041802 */ /* 0x000fc80000000f00 */
[----:B0-----:R-:W-:Y:S01]  /*95b0*/  @P1 LEA R6, R5, R4, 0x18 ;  /* 0x0000000405061211 */ /* 0x001fe200078ec0ff */
[----:B------:R-:W-:-:S03]  /*95c0*/  IMAD.WIDE.U32 R4, R12, 0x38e38e39, RZ ;  /* 0x38e38e390c047825 */ /* 0x000fc600078e00ff */
[----:B------:R0:W-:Y:S01]  /*95d0*/  @P1 SYNCS.ARRIVE.TRANS64.A1T0 RZ, [R6+URZ+0xa8], RZ ;  /* 0x0000a8ff06ff19a7 */ /* 0x0001e2000810003f */
[----:B------:R-:W-:Y:S02]  /*95e0*/  IADD3 R16, P1, R16, UR24, RZ ;  /* 0x0000001810107c10 */ /* 0x000fe4000ff3e0ff */
[----:B------:R-:W-:Y:S02]  /*95f0*/  SHF.R.U32.HI R7, RZ, 0x1, R5 ;  /* 0x00000001ff077819 */ /* 0x000fe40000011605 */
[----:B------:R-:W-:Y:S02]  /*9600*/  SEL R5, RZ, 0x1, !P0 ;  /* 0x00000001ff057807 */ /* 0x000fe40004000000 */
[----:B------:R-:W-:Y:S01]  /*9610*/  IADD3.X R17, R17, UR15, RZ, P1, !PT ;  /* 0x0000000f11117c10 */ /* 0x000fe20008ffe4ff */
[----:B------:R-:W-:Y:S01]  /*9620*/  IMAD R12, R7, -0x9, R12 ;  /* 0xfffffff7070c7824 */ /* 0x000fe200078e020c */
[----:B------:R-:W-:Y:S02]  /*9630*/  ISETP.GE.U32.AND P0, PT, R16, UR8, PT ;  /* 0x0000000810007c0c */ /* 0x000fe4000bf06070 */
[----:B------:R-:W-:-:S02]  /*9640*/  LOP3.LUT R0, R0, R5, RZ, 0x3c, !PT ;  /* 0x0000000500007212 */ /* 0x000fc400078e3cff */
[----:B------:R-:W-:Y:S02]  /*9650*/  ISETP.GE.U32.AND.EX P0, PT, R17, UR9, PT, P0 ;  /* 0x0000000911007c0c */ /* 0x000fe4000bf06100 */
[----:B------:R-:W-:Y:S02]  /*9660*/  @P2 LOP3.LUT R0, R0, 0x1, R7, 0x78, !PT ;  /* 0x0000000100002812 */ /* 0x000fe400078e7807 */
[----:B------:R-:W-:-:S09]  /*9670*/  PRMT R4, RZ, 0x7610, R4 ;  /* 0x00007610ff047816 */ /* 0x000fd20000000004 */
[----:B0-----:R-:W-:Y:S05]  /*9680*/  @P0 BRA `(.L_x_309) ;  /* 0x00000004004c0947 */ /* 0x001fea0003800000 */
[----:B------:R-:W0:Y:S01]  /*9690*/  S2R R14, SR_CTAID.X ;  /* 0x00000000000e7919 */ /* 0x000e220000002500 */
[----:B------:R-:W-:Y:S01]  /*96a0*/  ULDC.64 UR8, c[0x0][0x628] ;  /* 0x00018a0000087ab9 */ /* 0x000fe20000000a00 */
[----:B------:R-:W1:Y:S01]  /*96b0*/  LDC R15, c[0x0][0x144] ;  /* 0x00005100ff0f7b82 */ /* 0x000e620000000800 */
[----:B------:R-:W-:Y:S01]  /*96c0*/  ISETP.NE.U32.AND P0, PT, RZ, UR8, PT ;  /* 0x00000008ff007c0c */ /* 0x000fe2000bf05070 */
[----:B------:R-:W2:Y:S01]  /*96d0*/  S2R R11, SR_CTAID.Y ;  /* 0x00000000000b7919 */ /* 0x000ea20000002600 */
[----:B------:R-:W-:Y:S01]  /*96e0*/  ULDC UR10, c[0x0][0x150] ;  /* 0x00005400000a7ab9 */ /* 0x000fe20000000800 */
[----:B------:R-:W-:Y:S01]  /*96f0*/  ULDC UR11, c[0x0][0x630] ;  /* 0x00018c00000b7ab9 */ /* 0x000fe20000000800 */
[----:B------:R-:W-:Y:S01]  /*9700*/  ISETP.NE.AND.EX P0, PT, RZ, UR9, PT, P0 ;  /* 0x00000009ff007c0c */ /* 0x000fe2000bf05300 */
[----:B------:R-:W-:Y:S01]  /*9710*/  IMAD.MOV.U32 R4, RZ, RZ, R16 ;  /* 0x000000ffff047224 */ /* 0x000fe200078e0010 */
[----:B0-----:R-:W-:-:S05]  /*9720*/  I2FP.F32.U32 R5, R14 ;  /* 0x0000000e00057245 */ /* 0x001fca0000201000 */
[----:B------:R-:W-:Y:S01]  /*9730*/  FMUL R20, R5, UR10 ;  /* 0x0000000a05147c20 */ /* 0x000fe20008400000 */
[----:B------:R-:W-:-:S05]  /*9740*/  IMAD.MOV.U32 R5, RZ, RZ, R17 ;  /* 0x000000ffff057224 */ /* 0x000fca00078e0011 */
[----:B--2---:R-:W-:Y:S05]  /*9750*/  @!P0 BRA `(.L_x_310) ;  /* 0x0000000000288947 */ /* 0x004fea0003800000 */
[----:B------:R-:W-:Y:S02]  /*9760*/  ULDC UR10, c[0x0][0x634] ;  /* 0x00018d00000a7ab9 */ /* 0x000fe40000000800 */
[----:B------:R-:W-:-:S05]  /*9770*/  IADD3 R5, P0, R16, UR10, RZ ;  /* 0x0000000a10057c10 */ /* 0x000fca000ff1e0ff */
[----:B------:R-:W-:-:S04]  /*9780*/  IMAD.X R13, RZ, RZ, R17, P0 ;  /* 0x000000ffff0d7224 */ /* 0x000fc800000e0611 */
[----:B------:R-:W-:-:S04]  /*9790*/  IMAD.WIDE.U32 R6, R13, UR8, RZ ;  /* 0x000000080d067c25 */ /* 0x000fc8000f8e00ff */
[----:B------:R-:W-:-:S04]  /*97a0*/  IMAD.WIDE.U32 R6, P0, R5, UR9, R6 ;  /* 0x0000000905067c25 */ /* 0x000fc8000f800006 */
[----:B------:R-:W-:-:S04]  /*97b0*/  IMAD.WIDE.U32 R4, R5, UR8, RZ ;  /* 0x0000000805047c25 */ /* 0x000fc8000f8e00ff */
[----:B------:R-:W-:Y:S01]  /*97c0*/  IMAD.MOV.U32 R4, RZ, RZ, R7 ;  /* 0x000000ffff047224 */ /* 0x000fe200078e0007 */
[----:B------:R-:W-:Y:S01]  /*97d0*/  IADD3 RZ, P1, R5, R6, RZ ;  /* 0x0000000605ff7210 */ /* 0x000fe20007f3e0ff */
[----:B------:R-:W-:-:S04]  /*97e0*/  IMAD.X R5, RZ, RZ, RZ, P0 ;  /* 0x000000ffff057224 */ /* 0x000fc800000e06ff */
[----:B------:R-:W-:-:S08]  /*97f0*/  IMAD.WIDE.U32.X R4, R13, UR9, R4, P1 ;  /* 0x000000090d047c25 */ /* 0x000fd000088e0404 */
.L_x_310:
[--C-:B------:R-:W-:Y:S01]  /*9800*/  SHF.R.U64 R13, R4, UR11, R5.reuse ;  /* 0x0000000b040d7c19 */ /* 0x100fe20008001205 */
[----:B------:R-:W0:Y:S01]  /*9810*/  F2I.U32.TRUNC.NTZ R20, R20 ;  /* 0x0000001400147305 */ /* 0x000e22000020f000 */
[----:B------:R-:W-:Y:S01]  /*9820*/  SHF.R.U32.HI R4, RZ, UR11, R5 ;  /* 0x0000000bff047c19 */ /* 0x000fe20008011605 */
[----:B------:R-:W-:Y:S01]  /*9830*/  ULDC.64 UR8, c[0x0][0x620] ;  /* 0x0001880000087ab9 */ /* 0x000fe20000000a00 */
[----:B------:R-:W-:Y:S01]  /*9840*/  IADD3 R7, P0, RZ, -R13, RZ ;  /* 0x8000000dff077210 */ /* 0x000fe20007f1e0ff */
[----:B------:R-:W-:Y:S01]  /*9850*/  ULDC.64 UR10, c[0x0][0x640] ;  /* 0x00019000000a7ab9 */ /* 0x000fe20000000a00 */
[----:B------:R-:W2:Y:S03]  /*9860*/  LDC R22, c[0x0][0x148] ;  /* 0x00005200ff167b82 */ /* 0x000ea60000000800 */
[----:B------:R-:W-:Y:S01]  /*9870*/  IMAD.X R4, RZ, RZ, ~R4, P0 ;  /* 0x000000ffff047224 */ /* 0x000fe200000e0e04 */
[----:B------:R-:W-:-:S03]  /*9880*/  ISETP.NE.U32.AND P0, PT, RZ, UR10, PT ;  /* 0x0000000aff007c0c */ /* 0x000fc6000bf05070 */
[----:B------:R-:W-:Y:S01]  /*9890*/  IMAD R6, R4, UR8, RZ ;  /* 0x0000000804067c24 */ /* 0x000fe2000f8e02ff */
[----:B------:R-:W-:Y:S01]  /*98a0*/  ISETP.NE.AND.EX P0, PT, RZ, UR11, PT, P0 ;  /* 0x0000000bff007c0c */ /* 0x000fe2000bf05300 */
[----:B------:R-:W-:Y:S01]  /*98b0*/  IMAD.WIDE.U32 R4, R7, UR8, R16 ;  /* 0x0000000807047c25 */ /* 0x000fe2000f8e0010 */
[----:B------:R-:W-:-:S03]  /*98c0*/  ULDC UR8, c[0x0][0x618] ;  /* 0x0001860000087ab9 */ /* 0x000fc60000000800 */
[----:B------:R-:W-:Y:S01]  /*98d0*/  IMAD R7, R7, UR9, R6 ;  /* 0x0000000907077c24 */ /* 0x000fe2000f8e0206 */
[----:B------:R-:W-:Y:S01]  /*98e0*/  ULDC UR9, c[0x0][0x154] ;  /* 0x0000550000097ab9 */ /* 0x000fe20000000800 */
[----:B0-----:R-:W-:Y:S02]  /*98f0*/  IMAD.MOV R6, RZ, RZ, -R20 ;  /* 0x000000ffff067224 */ /* 0x001fe400078e0a14 */
[----:B------:R-:W-:Y:S02]  /*9900*/  IMAD.IADD R5, R5, 0x1, R7 ;  /* 0x0000000105057824 */ /* 0x000fe400078e0207 */
[----:B-1----:R-:W-:Y:S01]  /*9910*/  IMAD R14, R15, R6, R14 ;  /* 0x000000060f0e7224 */ /* 0x002fe200078e020e */
[----:B------:R-:W-:Y:S02]  /*9920*/  I2FP.F32.U32 R6, R11 ;  /* 0x0000000b00067245 */ /* 0x000fe40000201000 */
[--C-:B------:R-:W-:Y:S02]  /*9930*/  SHF.R.U64 R15, R4, UR8, R5.reuse ;  /* 0x00000008040f7c19 */ /* 0x100fe40008001205 */
[----:B------:R-:W-:Y:S01]  /*9940*/  SHF.R.U32.HI R4, RZ, UR8, R5 ;  /* 0x00000008ff047c19 */ /* 0x000fe20008011605 */
[----:B------:R-:W-:Y:S01]  /*9950*/  FMUL R6, R6, UR9 ;  /* 0x0000000906067c20 */ /* 0x000fe20008400000 */
[----:B------:R-:W-:-:S02]  /*9960*/  ULDC UR8, c[0x0][0x608] ;  /* 0x0001820000087ab9 */ /* 0x000fc40000000800 */
[--C-:B------:R-:W-:Y:S01]  /*9970*/  SHF.R.U64 R21, R15, UR8, R4.reuse ;  /* 0x000000080f157c19 */ /* 0x100fe20008001204 */
[----:B------:R0:W1:Y:S01]  /*9980*/  F2I.U32.TRUNC.NTZ R24, R6 ;  /* 0x0000000600187305 */ /* 0x000062000020f000 */
[----:B------:R-:W-:Y:S01]  /*9990*/  SHF.R.U32.HI R4, RZ, UR8, R4 ;  /* 0x00000008ff047c19 */ /* 0x000fe20008011604 */
[----:B------:R-:W-:-:S03]  /*99a0*/  ULDC UR8, c[0x0][0x658] ;  /* 0x0001960000087ab9 */ /* 0x000fc60000000800 */
[--C-:B------:R-:W-:Y:S02]  /*99b0*/  SHF.R.U64 R20, R21, UR8, R4.reuse ;  /* 0x0000000815147c19 */ /* 0x100fe40008001204 */
[----:B------:R-:W-:-:S03]  /*99c0*/  SHF.R.U32.HI R23, RZ, UR8, R4 ;  /* 0x00000008ff177c19 */ /* 0x000fc60008011604 */
[----:B------:R-:W-:Y:S02]  /*99d0*/  IMAD.MOV.U32 R4, RZ, RZ, R20 ;  /* 0x000000ffff047224 */ /* 0x000fe400078e0014 */
[----:B------:R-:W-:Y:S01]  /*99e0*/  IMAD.MOV.U32 R5, RZ, RZ, R23 ;  /* 0x000000ffff057224 */ /* 0x000fe200078e0017 */
[----:B0-----:R-:W-:Y:S06]  /*99f0*/  @!P0 BRA `(.L_x_311) ;  /* 0x0000000000288947 */ /* 0x001fec0003800000 */
        /* <DEDUP_REMOVED lines=10> */
.L_x_311:
[----:B------:R-:W-:Y:S01]  /*9aa0*/  ISETP.NE.AND P0, PT, R2, 0x1, PT ;  /* 0x000000010200780c */ /* 0x000fe20003f05270 */
[----:B------:R-:W-:Y:S01]  /*9ab0*/  ULDC UR8, c[0x0][0x648] ;  /* 0x0001920000087ab9 */ /* 0x000fe20000000800 */
[----:B-1----:R-:W-:Y:S01]  /*9ac0*/  IMAD.MOV R24, RZ, RZ, -R24 ;  /* 0x000000ffff187224 */ /* 0x002fe200078e0a18 */
[----:B------:R-:W-:Y:S01]  /*9ad0*/  SHF.R.U64 R4, R4, UR8, R5 ;  /* 0x0000000804047c19 */ /* 0x000fe20008001205 */
[----:B------:R-:W-:Y:S01]  /*9ae0*/  ULDC UR8, c[0x0][0x638] ;  /* 0x00018e0000087ab9 */ /* 0x000fe20000000800 */
[----:B------:R-:W-:Y:S01]  /*9af0*/  LOP3.LUT R21, R21, UR7, RZ, 0xc0, !PT ;  /* 0x0000000715157c12 */ /* 0x000fe2000f8ec0ff */
[----:B------:R-:W-:Y:S02]  /*9b00*/  ULDC UR9, c[0x0][0x610] ;  /* 0x0001840000097ab9 */ /* 0x000fe40000000800 */
[----:B------:R-:W-:Y:S02]  /*9b10*/  IMAD.MOV R5, RZ, RZ, -R4 ;  /* 0x000000ffff057224 */ /* 0x000fe400078e0a04 */
[----:B------:R-:W-:-:S02]  /*9b20*/  IMAD R21, R4, UR5, R21 ;  /* 0x0000000504157c24 */ /* 0x000fc4000f8e0215 */
[----:B------:R-:W-:Y:S01]  /*9b30*/  IMAD R20, R5, UR8, R20 ;  /* 0x0000000805147c24 */ /* 0x000fe2000f8e0214 */
[----:B------:R-:W-:Y:S01]  /*9b40*/  ULDC UR8, c[0x0][0x600] ;  /* 0x0001800000087ab9 */ /* 0x000fe20000000800 */
[----:B--2---:R-:W-:Y:S01]  /*9b50*/  @P0 IMAD R14, R22, R24, R11 ;  /* 0x00000018160e0224 */ /* 0x004fe200078e020b */
[----:B------:R-:W-:Y:S01]  /*9b60*/  LOP3.LUT R11, R15, UR4, RZ, 0xc0, !PT ;  /* 0x000000040f0b7c12 */ /* 0x000fe2000f8ec0ff */
[----:B------:R-:W-:Y:S02]  /*9b70*/  IMAD.MOV.U32 R4, RZ, RZ, 0x1 ;  /* 0x00000001ff047424 */ /* 0x000fe400078e00ff */
[----:B------:R-:W-:Y:S02]  /*9b80*/  IMAD R14, R21, UR9, R14 ;  /* 0x00000009150e7c24 */ /* 0x000fe4000f8e020e */
[----:B------:R-:W-:-:S05]  /*9b90*/  IMAD R11, R20, UR8, R11 ;  /* 0x00000008140b7c24 */ /* 0x000fca000f8e020b */
[----:B------:R-:W-:Y:S02]  /*9ba0*/  SEL R20, R11, R14, !P0 ;  /* 0x0000000e0b147207 */ /* 0x000fe40004000000 */
[----:B------:R-:W-:-:S07]  /*9bb0*/  SEL R11, R14, R11, !P0 ;  /* 0x0000000b0e0b7207 */ /* 0x000fce0004000000 */
.L_x_309:
[----:B------:R-:W-:Y:S05]  /*9bc0*/  BSYNC B1 ;  /* 0x0000000000017941 */ /* 0x000fea0003800000 */
.L_x_308:
[----:B------:R-:W-:-:S13]  /*9bd0*/  LOP3.LUT P0, RZ, R4, 0xff, RZ, 0xc0, !PT ;  /* 0x000000ff04ff7812 */ /* 0x000fda000780c0ff */
[----:B------:R-:W-:Y:S05]  /*9be0*/  @P0 BRA `(.L_x_312) ;  /* 0xfffffff400440947 */ /* 0x000fea000383ffff */
[----:B------:R-:W-:Y:S05]  /*9bf0*/  BSYNC B0 ;  /* 0x0000000000007941 */ /* 0x000fea0003800000 */
.L_x_301:
[----:B------:R-:W-:-:S03]  /*9c00*/  UMOV UR8, 0xffffffff ;  /* 0xffffffff00087882 */ /* 0x000fc60000000000 */
[----:B------:R-:W-:Y:S05]  /*9c10*/  BRA.DIV UR8, `(.L_x_313) ;  /* 0x0000000608c87947 */ /* 0x000fea000b800000 */
[----:B------:R-:W-:-:S13]  /*9c20*/  ELECT P6, URZ, PT ;  /* 0x00000000003f782f */ /* 0x000fda00038c0000 */
.L_x_332:
[----:B------:R-:W-:Y:S04]  /*9c30*/  BSSY B0, `(.L_x_314) ;  /* 0x0000058000007945 */ /* 0x000fe80003800000 */
[----:B------:R-:W-:Y:S05]  /*9c40*/  @!P6 BRA `(.L_x_315) ;  /* 0x000000040058e947 */ /* 0x000fea0003800000 */
[----:B------:R-:W-:-:S04]  /*9c50*/  LOP3.LUT R19, R19, 0x2, RZ, 0xfc, !PT ;  /* 0x0000000213137812 */ /* 0x000fc800078efcff */
[----:B------:R-:W-:-:S13]  /*9c60*/  ISETP.NE.AND P0, PT, R19, 0x3, PT ;  /* 0x000000031300780c */ /* 0x000fda0003f05270 */
[----:B------:R-:W-:Y:S05]  /*9c70*/  @!P0 BRA `(.L_x_316) ;  /* 0x0000000000048947 */ /* 0x000fea0003800000 */
[----:B------:R-:W-:Y:S01]  /*9c80*/  BPT.TRAP 0x1 ;  /* 0x000000040000795c */ /* 0x000fe20000300000 */
.L_x_316:
[----:B------:R-:W0:Y:S01]  /*9c90*/  S2R R3, SR_CgaCtaId ;  /* 0x0000000000037919 */ /* 0x000e220000008800 */
[----:B------:R-:W-:-:S04]  /*9ca0*/  MOV R2, 0x400 ;  /* 0x0000040000027802 */ /* 0x000fc80000000f00 */
[----:B0-----:R-:W-:Y:S02]  /*9cb0*/  LEA R3, R3, R2, 0x18 ;  /* 0x0000000203037211 */ /* 0x001fe400078ec0ff */
[----:B------:R-:W-:-:S03]  /*9cc0*/  SHF.L.U32 R2, R0, 0x1f, RZ ;  /* 0x0000001f00027819 */ /* 0x000fc600000006ff */
[----:B------:R-:W-:-:S04]  /*9cd0*/  VIADD R3, R3, 0x48 ;  /* 0x0000004803037836 */ /* 0x000fc80000000000 */
[C---:B------:R-:W-:Y:S02]  /*9ce0*/  IMAD R7, R12.reuse, 0x8, R3 ;  /* 0x000000080c077824 */ /* 0x040fe400078e0203 */
[----:B------:R-:W-:Y:S02]  /*9cf0*/  VIADD R12, R12, 0x1 ;  /* 0x000000010c0c7836 */ /* 0x000fe40000000000 */
[----:B------:R-:W0:Y:S03]  /*9d00*/  SYNCS.PHASECHK.TRANS64.TRYWAIT P0, [R7+URZ], R2 ;  /* 0x00000002070075a7 */ /* 0x000e26000800017f */
[----:B------:R-:W-:-:S04]  /*9d10*/  ISETP.NE.AND P1, PT, R12, 0x9, PT ;  /* 0x000000090c00780c */ /* 0x000fc80003f25270 */
[----:B------:R-:W-:Y:S02]  /*9d20*/  SEL R5, RZ, 0x1, P1 ;  /* 0x00000001ff057807 */ /* 0x000fe40000800000 */
[----:B------:R-:W-:Y:S02]  /*9d30*/  SEL R12, R12, RZ, P1 ;  /* 0x000000ff0c0c7207 */ /* 0x000fe40000800000 */
[----:B------:R-:W-:-:S03]  /*9d40*/  LOP3.LUT R5, R0, R5, RZ, 0x3c, !PT ;  /* 0x0000000500057212 */ /* 0x000fc600078e3cff */
[----:B------:R-:W-:Y:S01]  /*9d50*/  IMAD R9, R12, 0x8, R3 ;  /* 0x000000080c097824 */ /* 0x000fe200078e0203 */
[----:B------:R-:W-:Y:S01]  /*9d60*/  SHF.L.U32 R4, R5, 0x1f, RZ ;  /* 0x0000001f05047819 */ /* 0x000fe200000006ff */
[----:B0-----:R-:W-:Y:S06]  /*9d70*/  @!P0 BRA `(.L_x_317) ;  /* 0x0000000400908947 */ /* 0x001fec0003800000 */
.L_x_333:
[----:B------:R-:W1:Y:S01]  /*9d80*/  SYNCS.PHASECHK.TRANS64.TRYWAIT P0, [R9+URZ], R4 ;  /* 0x00000004090075a7 */ /* 0x000e62000800017f */
[----:B------:R-:W-:-:S05]  /*9d90*/  VIADD R0, R12, 0x1 ;  /* 0x000000010c007836 */ /* 0x000fca0000000000 */
[----:B------:R-:W-:-:S04]  /*9da0*/  ISETP.NE.AND P1, PT, R0, 0x9, PT ;  /* 0x000000090000780c */ /* 0x000fc80003f25270 */
[----:B0-----:R-:W-:Y:S02]  /*9db0*/  SEL R2, RZ, 0x1, P1 ;  /* 0x00000001ff027807 */ /* 0x001fe40000800000 */
[----:B------:R-:W-:Y:S02]  /*9dc0*/  SEL R0, R0, RZ, P1 ;  /* 0x000000ff00007207 */ /* 0x000fe40000800000 */
[----:B------:R-:W-:-:S03]  /*9dd0*/  LOP3.LUT R7, R5, R2, RZ, 0x3c, !PT ;  /* 0x0000000205077212 */ /* 0x000fc600078e3cff */
[----:B------:R-:W-:Y:S01]  /*9de0*/  IMAD R6, R0, 0x8, R3 ;  /* 0x0000000800067824 */ /* 0x000fe200078e0203 */
[----:B------:R-:W-:Y:S01]  /*9df0*/  SHF.L.U32 R5, R7, 0x1f, RZ ;  /* 0x0000001f07057819 */ /* 0x000fe200000006ff */
[----:B-1----:R-:W-:Y:S06]  /*9e00*/  @!P0 BRA `(.L_x_318) ;  /* 0x0000000400808947 */ /* 0x002fec0003800000 */
.L_x_334:
[----:B------:R-:W1:Y:S01]  /*9e10*/  SYNCS.PHASECHK.TRANS64.TRYWAIT P0, [R6+URZ], R5 ;  /* 0x00000005060075a7 */ /* 0x000e62000800017f */
[----:B------:R-:W-:-:S05]  /*9e20*/  VIADD R0, R0, 0x1 ;  /* 0x0000000100007836 */ /* 0x000fca0000000000 */
[----:B------:R-:W-:-:S04]  /*9e30*/  ISETP.NE.AND P1, PT, R0, 0x9, PT ;  /* 0x000000090000780c */ /* 0x000fc80003f25270 */
[----:B------:R-:W-:Y:S02]  /*9e40*/  SEL R2, RZ, 0x1, P1 ;  /* 0x00000001ff027807 */ /* 0x000fe40000800000 */
[----:B------:R-:W-:Y:S02]  /*9e50*/  SEL R0, R0, RZ, P1 ;  /* 0x000000ff00007207 */ /* 0x000fe40000800000 */
[----:B------:R-:W-:-:S03]  /*9e60*/  LOP3.LUT R7, R7, R2, RZ, 0x3c, !PT ;  /* 0x0000000207077212 */ /* 0x000fc600078e3cff */
[----:B0-----:R-:W-:Y:S01]  /*9e70*/  IMAD R9, R0, 0x8, R3 ;  /* 0x0000000800097824 */ /* 0x001fe200078e0203 */
[----:B------:R-:W-:Y:S01]  /*9e80*/  SHF.L.U32 R4, R7, 0x1f, RZ ;  /* 0x0000001f07047819 */ /* 0x000fe200000006ff */
[----:B-1----:R-:W-:Y:S06]  /*9e90*/  @!P0 BRA `(.L_x_319) ;  /* 0x0000000400708947 */ /* 0x002fec0003800000 */
.L_x_335:
        /* <DEDUP_REMOVED lines=9> */
.L_x_336:
        /* <DEDUP_REMOVED lines=9> */
.L_x_337:
        /* <DEDUP_REMOVED lines=9> */
.L_x_338:
        /* <DEDUP_REMOVED lines=9> */
.L_x_339:
[----:B------:R-:W1:Y:S01]  /*a0e0*/  SYNCS.PHASECHK.TRANS64.TRYWAIT P0, [R9+URZ], R4 ;  /* 0x00000004090075a7 */ /* 0x000e62000800017f */
[----:B------:R-:W-:-:S05]  /*a0f0*/  VIADD R0, R0, 0x1 ;  /* 0x0000000100007836 */ /* 0x000fca0000000000 */
[----:B------:R-:W-:-:S04]  /*a100*/  ISETP.NE.AND P1, PT, R0, 0x9, PT ;  /* 0x000000090000780c */ /* 0x000fc80003f25270 */
[----:B------:R-:W-:Y:S02]  /*a110*/  SEL R2, RZ, 0x1, P1 ;  /* 0x00000001ff027807 */ /* 0x000fe40000800000 */
[----:B------:R-:W-:Y:S02]  /*a120*/  SEL R0, R0, RZ, P1 ;  /* 0x000000ff00007207 */ /* 0x000fe40000800000 */
[----:B------:R-:W-:Y:S01]  /*a130*/  LOP3.LUT R2, R7, R2, RZ, 0x3c, !PT ;  /* 0x0000000207027212 */ /* 0x000fe200078e3cff */
[----:B-1----:R-:W-:Y:S06]  /*a140*/  @!P0 BRA `(.L_x_324) ;  /* 0x0000000400288947 */ /* 0x002fec0003800000 */
.L_x_340:
[----:B------:R-:W-:Y:S01]  /*a150*/  IMAD R3, R0, 0x8, R3 ;  /* 0x0000000800037824 */ /* 0x000fe200078e0203 */
[----:B------:R-:W-:-:S07]  /*a160*/  SHF.L.U32 R0, R2, 0x1f, RZ ;  /* 0x0000001f02007819 */ /* 0x000fce00000006ff */
.L_x_325:
[----:B--2---:R2:W3:Y:S02]  /*a170*/  SYNCS.PHASECHK.TRANS64.TRYWAIT P0, [R3+URZ], R0 ;  /* 0x00000000030075a7 */ /* 0x0044e4000800017f */
[----:B---3--:R-:W-:Y:S05]  /*a180*/  @!P0 NANOSLEEP.SYNCS 0x989680 ;  /* 0x009896800000895d */ /* 0x008fea0003900000 */
[----:B------:R-:W3:Y:S02]  /*a190*/  @!P0 SYNCS.PHASECHK.TRANS64 P0, [R3+URZ], R0 ;  /* 0x00000000030085a7 */ /* 0x000ee4000800007f */
[----:B---3--:R-:W-:Y:S05]  /*a1a0*/  @!P0 BRA `(.L_x_325) ;  /* 0xfffffffc00f08947 */ /* 0x008fea000383ffff */
.L_x_315:
[----:B------:R-:W-:Y:S05]  /*a1b0*/  BSYNC B0 ;  /* 0x0000000000007941 */ /* 0x000fea0003800000 */
.L_x_314:
[----:B------:R-:W-:Y:S05]  /*a1c0*/  EXIT ;  /* 0x000000000000794d */ /* 0x000fea0003800000 */
.L_x_22:
[----:B----4-:R4:W0:Y:S02]  /*a1d0*/  SYNCS.PHASECHK.TRANS64.TRYWAIT P1, [R3+URZ], R0 ;  /* 0x00000000030075a7 */ /* 0x010824000802017f */
[----:B0-----:R-:W-:Y:S05]  /*a1e0*/  @!P1 NANOSLEEP.SYNCS 0x989680 ;  /* 0x009896800000995d */ /* 0x001fea0003900000 */
[----:B------:R-:W0:Y:S02]  /*a1f0*/  @!P1 SYNCS.PHASECHK.TRANS64 P1, [R3+URZ], R0 ;  /* 0x00000000030095a7 */ /* 0x000e24000802007f */
[----:B0-----:R-:W-:Y:S05]  /*a200*/  @!P1 BRA `(.L_x_22) ;  /* 0xfffffffc00f09947 */ /* 0x001fea000383ffff */
[----:B------:R-:W-:Y:S05]  /*a210*/  BRA `(.L_x_21) ;  /* 0xffffff7000f47947 */ /* 0x000fea000383ffff */
.L_x_27:
[----:B-1----:R1:W3:Y:S02]  /*a220*/  SYNCS.PHASECHK.TRANS64.TRYWAIT P1, [R5+URZ], R4 ;  /* 0x00000004050075a7 */ /* 0x0022e4000802017f */
[----:B---3--:R-:W-:Y:S05]  /*a230*/  @!P1 NANOSLEEP.SYNCS 0x989680 ;  /* 0x009896800000995d */ /* 0x008fea0003900000 */
[----:B------:R-:W3:Y:S02]  /*a240*/  @!P1 SYNCS.PHASECHK.TRANS64 P1, [R5+URZ], R4 ;  /* 0x00000004050095a7 */ /* 0x000ee4000802007f */
[----:B---3--:R-:W-:Y:S05]  /*a250*/  @!P1 BRA `(.L_x_27) ;  /* 0xfffffffc00f09947 */ /* 0x008fea000383ffff */
[----:B------:R-:W-:Y:S05]  /*a260*/  BRA `(.L_x_26) ;  /* 0xffffff7400a47947 */ /* 0x000fea000383ffff */
.L_x_302:
[----:B------:R-:W-:Y:S01]  /*a270*/  BSSY B1, `(.L_x_326) ;  /* 0x0000006000017945 */ /* 0x000fe20003800000 */
[----:B------:R-:W-:-:S07]  /*a280*/  IMAD.MOV.U32 R15, RZ, RZ, -0x1 ;  /* 0xffffffffff0f7424 */ /* 0x000fce00078e00ff */
[----:B------:R-:W-:Y:S05]  /*a290*/  WARPSYNC.COLLECTIVE R15, `(.L_x_327) ;  /* 0x000000000f0c7348 */ /* 0x000fea0003c00000 */
[----:B------:R-:W-:Y:S02]  /*a2a0*/  ELECT P6, UR62, PT ;  /* 0x00000000003e782f */ /* 0x000fe400038c0000 */
[----:B------:R-:W-:Y:S01]  /*a2b0*/  MOV R14, UR62 ;  /* 0x0000003e000e7c02 */ /* 0x000fe20008000f00 */
[----:B------:R-:W-:Y:S10]  /*a2c0*/  ENDCOLLECTIVE ;  /* 0x000000000000791b */ /* 0x000ff40003800000 */
.L_x_327:
[----:B------:R-:W-:Y:S05]  /*a2d0*/  BSYNC B1 ;  /* 0x0000000000017941 */ /* 0x000fea0003800000 */
.L_x_326:
[----:B------:R-:W-:Y:S05]  /*a2e0*/  BRA `(.L_x_328) ;  /* 0xffffffec00907947 */ /* 0x000fea000383ffff */
.L_x_305:
[----:B0-----:R0:W1:Y:S02]  /*a2f0*/  SYNCS.PHASECHK.TRANS64.TRYWAIT P0, [R14+URZ+0x48], R7 ;  /* 0x000048070e0075a7 */ /* 0x001064000800017f */
[----:B-1----:R-:W-:Y:S05]  /*a300*/  @!P0 NANOSLEEP.SYNCS 0x989680 ;  /* 0x009896800000895d */ /* 0x002fea0003900000 */
[----:B------:R-:W1:Y:S02]  /*a310*/  @!P0 SYNCS.PHASECHK.TRANS64 P0, [R14+URZ+0x48], R7 ;  /* 0x000048070e0085a7 */ /* 0x000e64000800007f */
[----:B-1----:R-:W-:Y:S05]  /*a320*/  @!P0 BRA `(.L_x_305) ;  /* 0xfffffffc00f08947 */ /* 0x002fea000383ffff */
[----:B------:R-:W-:Y:S05]  /*a330*/  BRA `(.L_x_329) ;  /* 0xffffffec00cc7947 */ /* 0x000fea000383ffff */
.L_x_313:
[----:B------:R-:W-:Y:S01]  /*a340*/  BSSY B0, `(.L_x_330) ;  /* 0x0000006000007945 */ /* 0x000fe20003800000 */
[----:B------:R-:W-:-:S07]  /*a350*/  IMAD.MOV.U32 R15, RZ, RZ, -0x1 ;  /* 0xffffffffff0f7424 */ /* 0x000fce00078e00ff */
[----:B------:R-:W-:Y:S05]  /*a360*/  WARPSYNC.COLLECTIVE R15, `(.L_x_331) ;  /* 0x000000000f0c7348 */ /* 0x000fea0003c00000 */
[----:B------:R-:W-:Y:S02]  /*a370*/  ELECT P6, UR62, PT ;  /* 0x00000000003e782f */ /* 0x000fe400038c0000 */
[----:B------:R-:W-:Y:S01]  /*a380*/  MOV R14, UR62 ;  /* 0x0000003e000e7c02 */ /* 0x000fe20008000f00 */
[----:B------:R-:W-:Y:S10]  /*a390*/  ENDCOLLECTIVE ;  /* 0x000000000000791b */ /* 0x000ff40003800000 */
.L_x_331:
[----:B------:R-:W-:Y:S05]  /*a3a0*/  BSYNC B0 ;  /* 0x0000000000007941 */ /* 0x000fea0003800000 */
.L_x_330:
[----:B------:R-:W-:Y:S05]  /*a3b0*/  BRA `(.L_x_332) ;  /* 0xfffffff8001c7947 */ /* 0x000fea000383ffff */
.L_x_317:
[----:B0-----:R0:W1:Y:S02]  /*a3c0*/  SYNCS.PHASECHK.TRANS64.TRYWAIT P0, [R7+URZ], R2 ;  /* 0x00000002070075a7 */ /* 0x001064000800017f */
[----:B-1----:R-:W-:Y:S05]  /*a3d0*/  @!P0 NANOSLEEP.SYNCS 0x989680 ;  /* 0x009896800000895d */ /* 0x002fea0003900000 */
[----:B------:R-:W1:Y:S02]  /*a3e0*/  @!P0 SYNCS.PHASECHK.TRANS64 P0, [R7+URZ], R2 ;  /* 0x00000002070085a7 */ /* 0x000e64000800007f */
[----:B-1----:R-:W-:Y:S05]  /*a3f0*/  @!P0 BRA `(.L_x_317) ;  /* 0xfffffffc00f08947 */ /* 0x002fea000383ffff */
[----:B------:R-:W-:Y:S05]  /*a400*/  BRA `(.L_x_333) ;  /* 0xfffffff8005c7947 */ /* 0x000fea000383ffff */
.L_x_318:
[----:B0-----:R0:W1:Y:S02]  /*a410*/  SYNCS.PHASECHK.TRANS64.TRYWAIT P0, [R9+URZ], R4 ;  /* 0x00000004090075a7 */ /* 0x001064000800017f */
[----:B-1----:R-:W-:Y:S05]  /*a420*/  @!P0 NANOSLEEP.SYNCS 0x989680 ;  /* 0x009896800000895d */ /* 0x002fea0003900000 */
[----:B------:R-:W1:Y:S02]  /*a430*/  @!P0 SYNCS.PHASECHK.TRANS64 P0, [R9+URZ], R4 ;  /* 0x00000004090085a7 */ /* 0x000e64000800007f */
[----:B-1----:R-:W-:Y:S05]  /*a440*/  @!P0 BRA `(.L_x_318) ;  /* 0xfffffffc00f08947 */ /* 0x002fea000383ffff */
[----:B------:R-:W-:Y:S05]  /*a450*/  BRA `(.L_x_334) ;  /* 0xfffffff8006c7947 */ /* 0x000fea000383ffff */
.L_x_319:
[----:B0-----:R0:W1:Y:S02]  /*a460*/  SYNCS.PHASECHK.TRANS64.TRYWAIT P0, [R6+URZ], R5 ;  /* 0x00000005060075a7 */ /* 0x001064000800017f */
[----:B-1----:R-:W-:Y:S05]  /*a470*/  @!P0 NANOSLEEP.SYNCS 0x989680 ;  /* 0x009896800000895d */ /* 0x002fea0003900000 */
[----:B------:R-:W1:Y:S02]  /*a480*/  @!P0 SYNCS.PHASECHK.TRANS64 P0, [R6+URZ], R5 ;  /* 0x00000005060085a7 */ /* 0x000e64000800007f */
[----:B-1----:R-:W-:Y:S05]  /*a490*/  @!P0 BRA `(.L_x_319) ;  /* 0xfffffffc00f08947 */ /* 0x002fea000383ffff */
[----:B------:R-:W-:Y:S05]  /*a4a0*/  BRA `(.L_x_335) ;  /* 0xfffffff8007c7947 */ /* 0x000fea000383ffff */
.L_x_320:
[----:B0-----:R0:W1:Y:S02]  /*a4b0*/  SYNCS.PHASECHK.TRANS64.TRYWAIT P0, [R9+URZ], R4 ;  /* 0x00000004090075a7 */ /* 0x001064000800017f */
[----:B-1----:R-:W-:Y:S05]  /*a4c0*/  @!P0 NANOSLEEP.SYNCS 0x989680 ;  /* 0x009896800000895d */ /* 0x002fea0003900000 */
[----:B------:R-:W1:Y:S02]  /*a4d0*/  @!P0 SYNCS.PHASECHK.TRANS64 P0, [R9+URZ], R4 ;  /* 0x00000004090085a7 */ /* 0x000e64000800007f */
[----:B-1----:R-:W-:Y:S05]  /*a4e0*/  @!P0 BRA `(.L_x_320) ;  /* 0xfffffffc00f08947 */ /* 0x002fea000383ffff */
[----:B------:R-:W-:Y:S05]  /*a4f0*/  BRA `(.L_x_336) ;  /* 0xfffffff8008c7947 */ /* 0x000fea000383ffff */
.L_x_321:
[----:B0-----:R0:W1:Y:S02]  /*a500*/  SYNCS.PHASECHK.TRANS64.TRYWAIT P0, [R6+URZ], R5 ;  /* 0x00000005060075a7 */ /* 0x001064000800017f */
[----:B-1----:R-:W-:Y:S05]  /*a510*/  @!P0 NANOSLEEP.SYNCS 0x989680 ;  /* 0x009896800000895d */ /* 0x002fea0003900000 */
[----:B------:R-:W1:Y:S02]  /*a520*/  @!P0 SYNCS.PHASECHK.TRANS64 P0, [R6+URZ], R5 ;  /* 0x00000005060085a7 */ /* 0x000e64000800007f */
[----:B-1----:R-:W-:Y:S05]  /*a530*/  @!P0 BRA `(.L_x_321) ;  /* 0xfffffffc00f08947 */ /* 0x002fea000383ffff */
[----:B------:R-:W-:Y:S05]  /*a540*/  BRA `(.L_x_337) ;  /* 0xfffffff8009c7947 */ /* 0x000fea000383ffff */
.L_x_322:
[----:B0-----:R0:W1:Y:S02]  /*a550*/  SYNCS.PHASECHK.TRANS64.TRYWAIT P0, [R9+URZ], R4 ;  /* 0x00000004090075a7 */ /* 0x001064000800017f */
[----:B-1----:R-:W-:Y:S05]  /*a560*/  @!P0 NANOSLEEP.SYNCS 0x989680 ;  /* 0x009896800000895d */ /* 0x002fea0003900000 */
[----:B------:R-:W1:Y:S02]  /*a570*/  @!P0 SYNCS.PHASECHK.TRANS64 P0, [R9+URZ], R4 ;  /* 0x00000004090085a7 */ /* 0x000e64000800007f */
[----:B-1----:R-:W-:Y:S05]  /*a580*/  @!P0 BRA `(.L_x_322) ;  /* 0xfffffffc00f08947 */ /* 0x002fea000383ffff */
[----:B------:R-:W-:Y:S05]  /*a590*/  BRA `(.L_x_338) ;  /* 0xfffffff800ac7947 */ /* 0x000fea000383ffff */
.L_x_323:
[----:B0-----:R0:W1:Y:S02]  /*a5a0*/  SYNCS.PHASECHK.TRANS64.TRYWAIT P0, [R6+URZ], R5 ;  /* 0x00000005060075a7 */ /* 0x001064000800017f */
[----:B-1----:R-:W-:Y:S05]  /*a5b0*/  @!P0 NANOSLEEP.SYNCS 0x989680 ;  /* 0x009896800000895d */ /* 0x002fea0003900000 */
[----:B------:R-:W1:Y:S02]  /*a5c0*/  @!P0 SYNCS.PHASECHK.TRANS64 P0, [R6+URZ], R5 ;  /* 0x00000005060085a7 */ /* 0x000e64000800007f */
[----:B-1----:R-:W-:Y:S05]  /*a5d0*/  @!P0 BRA `(.L_x_323) ;  /* 0xfffffffc00f08947 */ /* 0x002fea000383ffff */
[----:B------:R-:W-:Y:S05]  /*a5e0*/  BRA `(.L_x_339) ;  /* 0xfffffff800bc7947 */ /* 0x000fea000383ffff */
.L_x_324:
[----:B-1----:R1:W2:Y:S02]  /*a5f0*/  SYNCS.PHASECHK.TRANS64.TRYWAIT P0, [R9+URZ], R4 ;  /* 0x00000004090075a7 */ /* 0x0022a4000800017f */
[----:B--2---:R-:W-:Y:S05]  /*a600*/  @!P0 NANOSLEEP.SYNCS 0x989680 ;  /* 0x009896800000895d */ /* 0x004fea0003900000 */
[----:B------:R-:W2:Y:S02]  /*a610*/  @!P0 SYNCS.PHASECHK.TRANS64 P0, [R9+URZ], R4 ;  /* 0x00000004090085a7 */ /* 0x000ea4000800007f */
[----:B--2---:R-:W-:Y:S05]  /*a620*/  @!P0 BRA `(.L_x_324) ;  /* 0xfffffffc00f08947 */ /* 0x004fea000383ffff */
[----:B------:R-:W-:Y:S05]  /*a630*/  BRA `(.L_x_340) ;  /* 0xfffffff800c47947 */ /* 0x000fea000383ffff */
.L_x_341:
[----:B------:R-:W-:-:S00]  /*a640*/  BRA `(.L_x_341) ;  /* 0xfffffffc00fc7947 */ /* 0x000fc0000383ffff */
[----:B------:R-:W-:-:S00]  /*a650*/  NOP ;  /* 0x0000000000007918 */ /* 0x000fc00000000000 */
        /* <DEDUP_REMOVED lines=10> */
.L_x_342:


//--------------------- .nv.global.init           --------------------------
	.section	.nv.global.init,"aw",@progbits
.nv.global.init:
	.type		$str$22,@object
	.size		$str$22,($str$23 - $str$22)
$str$22:
        /*0000*/ 	.byte	0x6b, 0x5f, 0x74, 0x69, 0x6c, 0x65, 0x5f, 0x63, 0x6f, 0x75, 0x6e, 0x74, 0x20, 0x3e, 0x3d, 0x20
        /*0010*/ 	.byte	0x31, 0x00
	.type		$str$23,@object
	.size		$str$23,(__unnamed_1 - $str$23)
$str$23:
        /*0012*/ 	.byte	0x2f, 0x74, 0x6d, 0x70, 0x2f, 0x63, 0x75, 0x74, 0x6c, 0x61, 0x73, 0x73, 0x5f, 0x73, 0x77, 0x65
        /*0022*/ 	.byte	0x65, 0x70, 0x5f, 0x73, 0x72, 0x63, 0x2f, 0x69, 0x6e, 0x63, 0x6c, 0x75, 0x64, 0x65, 0x2f, 0x63
        /*0032*/ 	.byte	0x75, 0x74, 0x6c, 0x61, 0x73, 0x73, 0x2f, 0x67, 0x65, 0x6d, 0x6d, 0x2f, 0x63, 0x6f, 0x6c, 0x6c
        /*0042*/ 	.byte	0x65, 0x63, 0x74, 0x69, 0x76, 0x65, 0x2f, 0x73, 0x6d, 0x39, 0x30, 0x5f, 0x6d, 0x6d, 0x61, 0x5f
        /*0052*/ 	.byte	0x74, 0x6d, 0x61, 0x5f, 0x67, 0x6d, 0x6d, 0x61, 0x5f, 0x73, 0x73, 0x5f, 0x77, 0x61, 0x72, 0x70
        /*0062*/ 	.byte	0x73, 0x70, 0x65, 0x63, 0x69, 0x61, 0x6c, 0x69, 0x7a, 0x65, 0x64, 0x2e, 0x68, 0x70, 0x70, 0x00
	.type		__unnamed_1,@object
	.size		__unnamed_1,(.L_0 - __unnamed_1)
__unnamed_1:
        /*0072*/ 	.byte	0x76, 0x6f, 0x69, 0x64, 0x20, 0x63, 0x75, 0x74, 0x6c, 0x61, 0x73, 0x73, 0x3a, 0x3a, 0x67, 0x65
        /* <DEDUP_REMOVED lines=173> */
        /*0b52*/ 	.byte	0x74, 0x79, 0x5d, 0x00
.L_0:


//--------------------- .nv.shared._ZN7cutlass13device_kernelINS_4gemm6kernel13GemmUniversalIN4cute5tupleIJiiiiEEENS1_10collective13CollectiveMmaINS1_34MainloopSm90TmaGmmaWarpSpecializedILi9ENS5_IJNS4_1CILi2EEESB_NSA_ILi1EEEEEENS1_35KernelTmaWarpSpecializedCooperativeEEENS5_IJNSA_ILi128EEENSA_ILi256EEENSA_ILi64EEEEEEaNS5_IJlSC_lEEEaSK_NS4_8TiledMMAINS4_8MMA_AtomIJNS4_4SM904GMMA27MMA_64x256x32_S32S8S8_SS_TNEEEENS4_6LayoutINS5_IJSB_SC_SC_EEENS5_IJSC_NSA_ILi0EEEST_EEEEENS5_IJNS4_10UnderscoreESW_SW_EEEEENS4_23SM90_TMA_LOAD_MULTICASTENS4_14ComposedLayoutINS4_7SwizzleILi2ELi4ELi3EEENS4_18smem_ptr_flag_bitsILi8EEENSR_INS5_IJNSA_ILi8EEESI_EEENS5_IJSI_SC_EEEEEEEvNS4_8identityESZ_S19_vS1A_EENS_8epilogue10collective6detail29Sm90TmaWarpSpecializedAdapterINS1D_15DefaultEpilogueIaSK_SK_NS1C_6thread17LinearCombinationIaLi1EiiLNS1H_9ScaleType4KindE0ELNS_15FloatRoundStyleE2EaEENS1_15EpilogueDefaultEEEEEvvEEEEvNT_6ParamsE --------------------------
	.section	.nv.shared._ZN7cutlass13device_kernelINS_4gemm6kernel13GemmUniversalIN4cute5tupleIJiiiiEEENS1_10collective13CollectiveMmaINS1_34MainloopSm90TmaGmmaWarpSpecializedILi9ENS5_IJNS4_1CILi2EEESB_NSA_ILi1EEEEEENS1_35KernelTmaWarpSpecializedCooperativeEEENS5_IJNSA_ILi128EEENSA_ILi256EEENSA_ILi64EEEEEEaNS5_IJlSC_lEEEaSK_NS4_8TiledMMAINS4_8MMA_AtomIJNS4_4SM904GMMA27MMA_64x256x32_S32S8S8_SS_TNEEEENS4_6LayoutINS5_IJSB_SC_SC_EEENS5_IJSC_NSA_ILi0EEEST_EEEEENS5_IJNS4_10UnderscoreESW_SW_EEEEENS4_23SM90_TMA_LOAD_MULTICASTENS4_14ComposedLayoutINS4_7SwizzleILi2ELi4ELi3EEENS4_18smem_ptr_flag_bitsILi8EEENSR_INS5_IJNSA_ILi8EEESI_EEENS5_IJSI_SC_EEEEEEEvNS4_8identityESZ_S19_vS1A_EENS_8epilogue10collective6detail29Sm90TmaWarpSpecializedAdapterINS1D_15DefaultEpilogueIaSK_SK_NS1C_6thread17LinearCombinationIaLi1EiiLNS1H_9ScaleType4KindE0ELNS_15FloatRoundStyleE2EaEENS1_15EpilogueDefaultEEEEEvvEEEEvNT_6ParamsE,"aw",@nobits
	.sectionflags	@""
	.align	16
	.zero		1024


//--------------------- .nv.shared.reserved.0     --------------------------
	.section	.nv.shared.reserved.0,"aw",@nobits
	.weak		__nv_reservedSMEM_offset_0_alias
	.size		__nv_reservedSMEM_offset_0_alias, 0, 0
	.other		__nv_reservedSMEM_offset_0_alias,@"STO_CUDA_RESERVED_SHARED STV_DEFAULT"
__nv_reservedSMEM_offset_0_alias:
	.zero		0


//--------------------- .nv.global                --------------------------
	.section	.nv.global,"aw",@nobits
.nv.global:
	.type		_ZN40_INTERNAL_865bd12c_4_k_cu_7f8ce375_296684cute1_E,@object
	.size		_ZN40_INTERNAL_865bd12c_4_k_cu_7f8ce375_296684cute1_E,(_ZN40_INTERNAL_865bd12c_4_k_cu_7f8ce375_296684cuda3std3__45__cpo6cbeginE - _ZN40_INTERNAL_865bd12c_4_k_cu_7f8ce375_296684cute1_E)
_ZN40_INTERNAL_865bd12c_4_k_cu_7f8ce375_296684cute1_E:
	.zero		1
	.type		_ZN40_INTERNAL_865bd12c_4_k_cu_7f8ce375_296684cuda3std3__45__cpo6cbeginE,@object
	.size		_ZN40_INTERNAL_865bd12c_4_k_cu_7f8ce375_296684cuda3std3__45__cpo6cbeginE,(_ZN40_INTERNAL_865bd12c_4_k_cu_7f8ce375_296684cuda3std3__48in_placeE - _ZN40_INTERNAL_865bd12c_4_k_cu_7f8ce375_296684cuda3std3__45__cpo6cbeginE)
_ZN40_INTERNAL_865bd12c_4_k_cu_7f8ce375_296684cuda3std3__45__cpo6cbeginE:
	.zero		1
	.type		_ZN40_INTERNAL_865bd12c_4_k_cu_7f8ce375_296684cuda3std3__48in_placeE,@object
	.size		_ZN40_INTERNAL_865bd12c_4_k_cu_7f8ce375_296684cuda3std3__48in_placeE,(_ZN40_INTERNAL_865bd12c_4_k_cu_7f8ce375_296684cuda3std6ranges3__45__cpo9iter_moveE - _ZN40_INTERNAL_865bd12c_4_k_cu_7f8ce375_296684cuda3std3__48in_placeE)
_ZN40_INTERNAL_865bd12c_4_k_cu_7f8ce375_296684cuda3std3__48in_placeE:
	.zero		1
	.type		_ZN40_INTERNAL_865bd12c_4_k_cu_7f8ce375_296684cuda3std6ranges3__45__cpo9iter_moveE,@object
	.size		_ZN40_INTERNAL_865bd12c_4_k_cu_7f8ce375_296684cuda3std6ranges3__45__cpo9iter_moveE,(_ZN40_INTERNAL_865bd12c_4_k_cu_7f8ce375_296684cuda3std3__45__cpo5beginE - _ZN40_INTERNAL_865bd12c_4_k_cu_7f8ce375_296684cuda3std6ranges3__45__cpo9iter_moveE)
_ZN40_INTERNAL_865bd12c_4_k_cu_7f8ce375_296684cuda3std6ranges3__45__cpo9iter_moveE:
	.zero		1
	.type		_ZN40_INTERNAL_865bd12c_4_k_cu_7f8ce375_296684cuda3std3__45__cpo5beginE,@object
	.size		_ZN40_INTERNAL_865bd12c_4_k_cu_7f8ce375_296684cuda3std3__45__cpo5beginE,(_ZN40_INTERNAL_865bd12c_4_k_cu_7f8ce375_296684cuda3std3__442_GLOBAL__N__865bd12c_4_k_cu_7f8ce375_296686ignoreE - _ZN40_INTERNAL_865bd12c_4_k_cu_7f8ce375_296684cuda3std3__45__cpo5beginE)
_ZN40_INTERNAL_865bd12c_4_k_cu_7f8ce375_296684cuda3std3__45__cpo5beginE:
	.zero		1
	.type		_ZN40_INTERNAL_865bd12c_4_k_cu_7f8ce375_296684cuda3std3__442_GLOBAL__N__865bd12c_4_k_cu_7f8ce375_296686ignoreE,@object
	.size		_ZN40_INTERNAL_865bd12c_4_k_cu_7f8ce375_296684cuda3std3__442_GLOBAL__N__865bd12c_4_k_cu_7f8ce375_296686ignoreE,(_ZN40_INTERNAL_865bd12c_4_k_cu_7f8ce375_296684cute7productE - _ZN40_INTERNAL_865bd12c_4_k_cu_7f8ce375_296684cuda3std3__442_GLOBAL__N__865bd12c_4_k_cu_7f8ce375_296686ignoreE)
_ZN40_INTERNAL_865bd12c_4_k_cu_7f8ce375_296684cuda3std3__442_GLOBAL__N__865bd12c_4_k_cu_7f8ce375_296686ignoreE:
	.zero		1
	.type		_ZN40_INTERNAL_865bd12c_4_k_cu_7f8ce375_296684cute7productE,@object
	.size		_ZN40_INTERNAL_865bd12c_4_k_cu_7f8ce375_296684cute7productE,(_ZN40_INTERNAL_865bd12c_4_k_cu_7f8ce375_296684cuda3std3__45__cpo3endE - _ZN40_INTERNAL_865bd12c_4_k_cu_7f8ce375_296684cute7productE)
_ZN40_INTERNAL_865bd12c_4_k_cu_7f8ce375_296684cute7productE:
	.zero		1
	.type		_ZN40_INTERNAL_865bd12c_4_k_cu_7f8ce375_296684cuda3std3__45__cpo3endE,@object
	.size		_ZN40_INTERNAL_865bd12c_4_k_cu_7f8ce375_296684cuda3std3__45__cpo3endE,(_ZN40_INTERNAL_865bd12c_4_k_cu_7f8ce375_296684cuda3std3__419piecewise_constructE - _ZN40_INTERNAL_865bd12c_4_k_cu_7f8ce375_296684cuda3std3__45__cpo3endE)
_ZN40_INTERNAL_865bd12c_4_k_cu_7f8ce375_296684cuda3std3__45__cpo3endE:
	.zero		1
	.type		_ZN40_INTERNAL_865bd12c_4_k_cu_7f8ce375_296684cuda3std3__419piecewise_constructE,@object
	.size		_ZN40_INTERNAL_865bd12c_4_k_cu_7f8ce375_296684cuda3std3__419piecewise_constructE,(_ZN40_INTERNAL_865bd12c_4_k_cu_7f8ce375_296684cuda3std3__45__cpo4cendE - _ZN40_INTERNAL_865bd12c_4_k_cu_7f8ce375_296684cuda3std3__419piecewise_constructE)
_ZN40_INTERNAL_865bd12c_4_k_cu_7f8ce375_296684cuda3std3__419piecewise_constructE:
	.zero		1
	.type		_ZN40_INTERNAL_865bd12c_4_k_cu_7f8ce375_296684cuda3std3__45__cpo4cendE,@object
	.size		_ZN40_INTERNAL_865bd12c_4_k_cu_7f8ce375_296684cuda3std3__45__cpo4cendE,(_ZN40_INTERNAL_865bd12c_4_k_cu_7f8ce375_296684cuda3std6ranges3__45__cpo4swapE - _ZN40_INTERNAL_865bd12c_4_k_cu_7f8ce375_296684cuda3std3__45__cpo4cendE)
_ZN40_INTERNAL_865bd12c_4_k_cu_7f8ce375_296684cuda3std3__45__cpo4cendE:
	.zero		1
	.type		_ZN40_INTERNAL_865bd12c_4_k_cu_7f8ce375_296684cuda3std6ranges3__45__cpo4swapE,@object
	.size		_ZN40_INTERNAL_865bd12c_4_k_cu_7f8ce375_296684cuda3std6ranges3__45__cpo4swapE,(.L_8 - _ZN40_INTERNAL_865bd12c_4_k_cu_7f8ce375_296684cuda3std6ranges3__45__cpo4swapE)
_ZN40_INTERNAL_865bd12c_4_k_cu_7f8ce375_296684cuda3std6ranges3__45__cpo4swapE:
	.zero		1
.L_8:


//--------------------- .nv.constant0._ZN7cutlass13device_kernelINS_4gemm6kernel13GemmUniversalIN4cute5tupleIJiiiiEEENS1_10collective13CollectiveMmaINS1_34MainloopSm90TmaGmmaWarpSpecializedILi9ENS5_IJNS4_1CILi2EEESB_NSA_ILi1EEEEEENS1_35KernelTmaWarpSpecializedCooperativeEEENS5_IJNSA_ILi128EEENSA_ILi256EEENSA_ILi64EEEEEEaNS5_IJlSC_lEEEaSK_NS4_8TiledMMAINS4_8MMA_AtomIJNS4_4SM904GMMA27MMA_64x256x32_S32S8S8_SS_TNEEEENS4_6LayoutINS5_IJSB_SC_SC_EEENS5_IJSC_NSA_ILi0EEEST_EEEEENS5_IJNS4_10UnderscoreESW_SW_EEEEENS4_23SM90_TMA_LOAD_MULTICASTENS4_14ComposedLayoutINS4_7SwizzleILi2ELi4ELi3EEENS4_18smem_ptr_flag_bitsILi8EEENSR_INS5_IJNSA_ILi8EEESI_EEENS5_IJSI_SC_EEEEEEEvNS4_8identityESZ_S19_vS1A_EENS_8epilogue10collective6detail29Sm90TmaWarpSpecializedAdapterINS1D_15DefaultEpilogueIaSK_SK_NS1C_6thread17LinearCombinationIaLi1EiiLNS1H_9ScaleType4KindE0ELNS_15FloatRoundStyleE2EaEENS1_15EpilogueDefaultEEEEEvvEEEEvNT_6ParamsE --------------------------
	.section	.nv.constant0._ZN7cutlass13device_kernelINS_4gemm6kernel13GemmUniversalIN4cute5tupleIJiiiiEEENS1_10collective13CollectiveMmaINS1_34MainloopSm90TmaGmmaWarpSpecializedILi9ENS5_IJNS4_1CILi2EEESB_NSA_ILi1EEEEEENS1_35KernelTmaWarpSpecializedCooperativeEEENS5_IJNSA_ILi128EEENSA_ILi256EEENSA_ILi64EEEEEEaNS5_IJlSC_lEEEaSK_NS4_8TiledMMAINS4_8MMA_AtomIJNS4_4SM904GMMA27MMA_64x256x32_S32S8S8_SS_TNEEEENS4_6LayoutINS5_IJSB_SC_SC_EEENS5_IJSC_NSA_ILi0EEEST_EEEEENS5_IJNS4_10UnderscoreESW_SW_EEEEENS4_23SM90_TMA_LOAD_MULTICASTENS4_14ComposedLayoutINS4_7SwizzleILi2ELi4ELi3EEENS4_18smem_ptr_flag_bitsILi8EEENSR_INS5_IJNSA_ILi8EEESI_EEENS5_IJSI_SC_EEEEEEEvNS4_8identityESZ_S19_vS1A_EENS_8epilogue10collective6detail29Sm90TmaWarpSpecializedAdapterINS1D_15DefaultEpilogueIaSK_SK_NS1C_6thread17LinearCombinationIaLi1EiiLNS1H_9ScaleType4KindE0ELNS_15FloatRoundStyleE2EaEENS1_15EpilogueDefaultEEEEEvvEEEEvNT_6ParamsE,"a",@progbits
	.sectionflags	@""
	.align	4
.nv.constant0._ZN7cutlass13device_kernelINS_4gemm6kernel13GemmUniversalIN4cute5tupleIJiiiiEEENS1_10collective13CollectiveMmaINS1_34MainloopSm90TmaGmmaWarpSpecializedILi9ENS5_IJNS4_1CILi2EEESB_NSA_ILi1EEEEEENS1_35KernelTmaWarpSpecializedCooperativeEEENS5_IJNSA_ILi128EEENSA_ILi256EEENSA_ILi64EEEEEEaNS5_IJlSC_lEEEaSK_NS4_8TiledMMAINS4_8MMA_AtomIJNS4_4SM904GMMA27MMA_64x256x32_S32S8S8_SS_TNEEEENS4_6LayoutINS5_IJSB_SC_SC_EEENS5_IJSC_NSA_ILi0EEEST_EEEEENS5_IJNS4_10UnderscoreESW_SW_EEEEENS4_23SM90_TMA_LOAD_MULTICASTENS4_14ComposedLayoutINS4_7SwizzleILi2ELi4ELi3EEENS4_18smem_ptr_flag_bitsILi8EEENSR_INS5_IJNSA_ILi8EEESI_EEENS5_IJSI_SC_EEEEEEEvNS4_8identityESZ_S19_vS1A_EENS_8epilogue10collective6detail29Sm90TmaWarpSpecializedAdapterINS1D_15DefaultEpilogueIaSK_SK_NS1C_6thread17LinearCombinationIaLi1EiiLNS1H_9ScaleType4KindE0ELNS_15FloatRoundStyleE2EaEENS1_15EpilogueDefaultEEEEEvvEEEEvNT_6ParamsE:
	.zero		1664


//--------------------- SYMBOLS --------------------------

	.type		.nv.reservedSmem.offset0,@object
	.size		.nv.reservedSmem.offset0,0x4
	.type		__assertfail,@function
